// auto-generated by cutlass_sweep.gemm — config: {"arch": "sm_90", "cluster_m": 1, "cluster_n": 1, "dtype": "bf16", "dtype_b": "bf16", "layout": "nt", "stages": 5, "tile_k": 32, "tile_m": 64, "tile_n": 128}
#include "cutlass/cutlass.h"
#include "cutlass/gemm/collective/collective_builder.hpp"
#include "cutlass/gemm/device/gemm_universal_adapter.h"
#include "cutlass/gemm/kernel/gemm_universal.hpp"
#include "cutlass/epilogue/collective/collective_builder.hpp"

using ElemA = cutlass::bfloat16_t;
using ElemB = cutlass::bfloat16_t;
using ElemCD = cutlass::bfloat16_t;
using Acc  = float;
using TileShape    = cute::Shape<cute::_64, cute::_128, cute::_32>;
using ClusterShape = cute::Shape<cute::_1, cute::_1, cute::_1>;

using CollectiveEpilogue = typename cutlass::epilogue::collective::CollectiveBuilder<
    cutlass::arch::Sm90, cutlass::arch::OpClassTensorOp,
    TileShape, ClusterShape,
    cutlass::epilogue::collective::EpilogueTileAuto,
    Acc, Acc,
    ElemCD, cutlass::layout::RowMajor, 128 / cutlass::sizeof_bits<ElemCD>::value,
    ElemCD, cutlass::layout::RowMajor, 128 / cutlass::sizeof_bits<ElemCD>::value,
    cutlass::epilogue::collective::EpilogueScheduleAuto
  >::CollectiveOp;

using CollectiveMainloop = typename cutlass::gemm::collective::CollectiveBuilder<
    cutlass::arch::Sm90, cutlass::arch::OpClassTensorOp,
    ElemA, cutlass::layout::RowMajor, 128 / cutlass::sizeof_bits<ElemA>::value,
    ElemB, cutlass::layout::ColumnMajor, 128 / cutlass::sizeof_bits<ElemB>::value,
    Acc,
    TileShape, ClusterShape,
    cutlass::gemm::collective::StageCount<5>,
    cutlass::gemm::collective::KernelScheduleAuto
  >::CollectiveOp;

using GemmKernel = cutlass::gemm::kernel::GemmUniversal<
    cute::Shape<int,int,int,int>,
    CollectiveMainloop,
    CollectiveEpilogue
>;
using Gemm = cutlass::gemm::device::GemmUniversalAdapter<GemmKernel>;

// Force the device kernel symbol into the cubin without needing a host main.
auto* _anchor = &cutlass::device_kernel<GemmKernel>;


// ===== COMPILED SASS (sm_90a) =====

	.target	sm_90a

	.elftype	@"ET_EXEC"


//--------------------- .note.nv.tkinfo           --------------------------
	.section	.note.nv.tkinfo,"",@"SHT_NOTE"
	.sectionflags	@"SHF_NOTE_NV_TKINFO"
	.tkinfo
        /*0018*/ 	.word	0x00000002
        /*0030*/ 	.string	""
        /*0030*/ 	.string	"ptxas"
        /*0030*/ 	.string	"Cuda compilation tools, release 13.0, V13.0.88"
        /*0030*/ 	.string	"Build cuda_13.0.r13.0/compiler.36424714_0"
        /*0030*/ 	.string	"-arch sm_90a -m 64 "



//--------------------- .note.nv.cuinfo           --------------------------
	.section	.note.nv.cuinfo,"",@"SHT_NOTE"
	.sectionflags	@"SHF_NOTE_NV_CUINFO"
        /*0018*/ 	.short	0x0002
        /*001a*/ 	.short	0x005a
        /*001c*/ 	.short	0x0082
	.zero		2


//--------------------- .nv.info                  --------------------------
	.section	.nv.info,"",@"SHT_CUDA_INFO"
	.align	4


	//----- nvinfo : EIATTR_REGCOUNT
	.align		4
        /*0000*/ 	.byte	0x04, 0x2f
        /*0002*/ 	.short	(.L_15 - .L_14)
	.align		4
.L_14:
        /*0004*/ 	.word	index@(_ZN7cutlass13device_kernelINS_4gemm6kernel13GemmUniversalIN4cute5tupleIJiiiiEEENS1_10collective13CollectiveMmaINS1_34MainloopSm90TmaGmmaWarpSpecializedILi5ENS5_IJNS4_1CILi1EEESB_SB_EEENS1_32KernelTmaWarpSpecializedPingpongEEENS5_IJNSA_ILi64EEENSA_ILi128EEENSA_ILi32EEEEEENS_10bfloat16_tENS5_IJlSB_lEEESJ_SK_NS4_8TiledMMAINS4_8MMA_AtomIJNS4_4SM904GMMA28MMA_64x128x16_F32BF16BF16_SSILNSO_5MajorE0ELSQ_0ELNSO_7ScaleInE1ELSR_1EEEEEENS4_6LayoutISC_NS5_IJNSA_ILi0EEESV_SV_EEEEENS5_IJNS4_10UnderscoreESY_SY_EEEEENS4_13SM90_TMA_LOADENS4_14ComposedLayoutINS4_7SwizzleILi2ELi4ELi3EEENS4_18smem_ptr_flag_bitsILi16EEENSU_INS5_IJNSA_ILi8EEESH_EEENS5_IJSH_SB_EEEEEEEvNS4_8identityES11_S1B_vS1C_EENS_8epilogue10collective6detail29Sm90TmaWarpSpecializedAdapterINS1F_15DefaultEpilogueISJ_SK_SK_NS1E_6thread17LinearCombinationISJ_Li1EffLNS1J_9ScaleType4KindE0ELNS_15FloatRoundStyleE2ESJ_EENS1_15EpilogueDefaultEEEEEvvEEEEvNT_6ParamsE)
        /*0008*/ 	.word	0x000000a8


	//----- nvinfo : EIATTR_FRAME_SIZE
	.align		4
.L_15:
        /*000c*/ 	.byte	0x04, 0x11
        /*000e*/ 	.short	(.L_17 - .L_16)
	.align		4
.L_16:
        /*0010*/ 	.word	index@(_ZN7cutlass13device_kernelINS_4gemm6kernel13GemmUniversalIN4cute5tupleIJiiiiEEENS1_10collective13CollectiveMmaINS1_34MainloopSm90TmaGmmaWarpSpecializedILi5ENS5_IJNS4_1CILi1EEESB_SB_EEENS1_32KernelTmaWarpSpecializedPingpongEEENS5_IJNSA_ILi64EEENSA_ILi128EEENSA_ILi32EEEEEENS_10bfloat16_tENS5_IJlSB_lEEESJ_SK_NS4_8TiledMMAINS4_8MMA_AtomIJNS4_4SM904GMMA28MMA_64x128x16_F32BF16BF16_SSILNSO_5MajorE0ELSQ_0ELNSO_7ScaleInE1ELSR_1EEEEEENS4_6LayoutISC_NS5_IJNSA_ILi0EEESV_SV_EEEEENS5_IJNS4_10UnderscoreESY_SY_EEEEENS4_13SM90_TMA_LOADENS4_14ComposedLayoutINS4_7SwizzleILi2ELi4ELi3EEENS4_18smem_ptr_flag_bitsILi16EEENSU_INS5_IJNSA_ILi8EEESH_EEENS5_IJSH_SB_EEEEEEEvNS4_8identityES11_S1B_vS1C_EENS_8epilogue10collective6detail29Sm90TmaWarpSpecializedAdapterINS1F_15DefaultEpilogueISJ_SK_SK_NS1E_6thread17LinearCombinationISJ_Li1EffLNS1J_9ScaleType4KindE0ELNS_15FloatRoundStyleE2ESJ_EENS1_15EpilogueDefaultEEEEEvvEEEEvNT_6ParamsE)
        /*0014*/ 	.word	0x00000008


	//----- nvinfo : EIATTR_MIN_STACK_SIZE
	.align		4
.L_17:
        /*0018*/ 	.byte	0x04, 0x12
        /*001a*/ 	.short	(.L_19 - .L_18)
	.align		4
.L_18:
        /*001c*/ 	.word	index@(_ZN7cutlass13device_kernelINS_4gemm6kernel13GemmUniversalIN4cute5tupleIJiiiiEEENS1_10collective13CollectiveMmaINS1_34MainloopSm90TmaGmmaWarpSpecializedILi5ENS5_IJNS4_1CILi1EEESB_SB_EEENS1_32KernelTmaWarpSpecializedPingpongEEENS5_IJNSA_ILi64EEENSA_ILi128EEENSA_ILi32EEEEEENS_10bfloat16_tENS5_IJlSB_lEEESJ_SK_NS4_8TiledMMAINS4_8MMA_AtomIJNS4_4SM904GMMA28MMA_64x128x16_F32BF16BF16_SSILNSO_5MajorE0ELSQ_0ELNSO_7ScaleInE1ELSR_1EEEEEENS4_6LayoutISC_NS5_IJNSA_ILi0EEESV_SV_EEEEENS5_IJNS4_10UnderscoreESY_SY_EEEEENS4_13SM90_TMA_LOADENS4_14ComposedLayoutINS4_7SwizzleILi2ELi4ELi3EEENS4_18smem_ptr_flag_bitsILi16EEENSU_INS5_IJNSA_ILi8EEESH_EEENS5_IJSH_SB_EEEEEEEvNS4_8identityES11_S1B_vS1C_EENS_8epilogue10collective6detail29Sm90TmaWarpSpecializedAdapterINS1F_15DefaultEpilogueISJ_SK_SK_NS1E_6thread17LinearCombinationISJ_Li1EffLNS1J_9ScaleType4KindE0ELNS_15FloatRoundStyleE2ESJ_EENS1_15EpilogueDefaultEEEEEvvEEEEvNT_6ParamsE)
        /*0020*/ 	.word	0x00000008
.L_19:


//--------------------- .nv.compat                --------------------------
	.section	.nv.compat,"",@"SHT_CUDA_COMPAT_INFO"
	.align	4
        /*0000*/ 	.byte	0x02, 0x09, 0x01, 0x00, 0x02, 0x02, 0x04, 0x00, 0x02, 0x05, 0x05, 0x00, 0x03, 0x07, 0x01, 0x01
        /*0010*/ 	.byte	0x02, 0x03, 0x01, 0x00, 0x02, 0x06, 0x01, 0x00, 0x04, 0x0b, 0x08, 0x00, 0x00, 0x00, 0x00, 0x00
        /*0020*/ 	.byte	0x00, 0x00, 0x00, 0x00


//--------------------- .nv.info._ZN7cutlass13device_kernelINS_4gemm6kernel13GemmUniversalIN4cute5tupleIJiiiiEEENS1_10collective13CollectiveMmaINS1_34MainloopSm90TmaGmmaWarpSpecializedILi5ENS5_IJNS4_1CILi1EEESB_SB_EEENS1_32KernelTmaWarpSpecializedPingpongEEENS5_IJNSA_ILi64EEENSA_ILi128EEENSA_ILi32EEEEEENS_10bfloat16_tENS5_IJlSB_lEEESJ_SK_NS4_8TiledMMAINS4_8MMA_AtomIJNS4_4SM904GMMA28MMA_64x128x16_F32BF16BF16_SSILNSO_5MajorE0ELSQ_0ELNSO_7ScaleInE1ELSR_1EEEEEENS4_6LayoutISC_NS5_IJNSA_ILi0EEESV_SV_EEEEENS5_IJNS4_10UnderscoreESY_SY_EEEEENS4_13SM90_TMA_LOADENS4_14ComposedLayoutINS4_7SwizzleILi2ELi4ELi3EEENS4_18smem_ptr_flag_bitsILi16EEENSU_INS5_IJNSA_ILi8EEESH_EEENS5_IJSH_SB_EEEEEEEvNS4_8identityES11_S1B_vS1C_EENS_8epilogue10collective6detail29Sm90TmaWarpSpecializedAdapterINS1F_15DefaultEpilogueISJ_SK_SK_NS1E_6thread17LinearCombinationISJ_Li1EffLNS1J_9ScaleType4KindE0ELNS_15FloatRoundStyleE2ESJ_EENS1_15EpilogueDefaultEEEEEvvEEEEvNT_6ParamsE --------------------------
	.section	.nv.info._ZN7cutlass13device_kernelINS_4gemm6kernel13GemmUniversalIN4cute5tupleIJiiiiEEENS1_10collective13CollectiveMmaINS1_34MainloopSm90TmaGmmaWarpSpecializedILi5ENS5_IJNS4_1CILi1EEESB_SB_EEENS1_32KernelTmaWarpSpecializedPingpongEEENS5_IJNSA_ILi64EEENSA_ILi128EEENSA_ILi32EEEEEENS_10bfloat16_tENS5_IJlSB_lEEESJ_SK_NS4_8TiledMMAINS4_8MMA_AtomIJNS4_4SM904GMMA28MMA_64x128x16_F32BF16BF16_SSILNSO_5MajorE0ELSQ_0ELNSO_7ScaleInE1ELSR_1EEEEEENS4_6LayoutISC_NS5_IJNSA_ILi0EEESV_SV_EEEEENS5_IJNS4_10UnderscoreESY_SY_EEEEENS4_13SM90_TMA_LOADENS4_14ComposedLayoutINS4_7SwizzleILi2ELi4ELi3EEENS4_18smem_ptr_flag_bitsILi16EEENSU_INS5_IJNSA_ILi8EEESH_EEENS5_IJSH_SB_EEEEEEEvNS4_8identityES11_S1B_vS1C_EENS_8epilogue10collective6detail29Sm90TmaWarpSpecializedAdapterINS1F_15DefaultEpilogueISJ_SK_SK_NS1E_6thread17LinearCombinationISJ_Li1EffLNS1J_9ScaleType4KindE0ELNS_15FloatRoundStyleE2ESJ_EENS1_15EpilogueDefaultEEEEEvvEEEEvNT_6ParamsE,"",@"SHT_CUDA_INFO"
	.sectionflags	@""
	.align	4


	//----- nvinfo : EIATTR_CUDA_API_VERSION
	.align		4
        /*0000*/ 	.byte	0x04, 0x37
        /*0002*/ 	.short	(.L_21 - .L_20)
.L_20:
        /*0004*/ 	.word	0x00000082


	//----- nvinfo : EIATTR_KPARAM_INFO
	.align		4
.L_21:
        /*0008*/ 	.byte	0x04, 0x17
        /*000a*/ 	.short	(.L_23 - .L_22)
.L_22:
        /*000c*/ 	.word	0x00000000
        /*0010*/ 	.short	0x0000
        /*0012*/ 	.short	0x0070
        /*0014*/ 	.byte	0x00, 0xf0, 0x01, 0x10


	//----- nvinfo : EIATTR_SPARSE_MMA_MASK
	.align		4
.L_23:
        /*0018*/ 	.byte	0x03, 0x50
        /*001a*/ 	.short	0x0000


	//----- nvinfo : EIATTR_MAXREG_COUNT
	.align		4
        /*001c*/ 	.byte	0x03, 0x1b
        /*001e*/ 	.short	0x00a8


	//----- nvinfo : EIATTR_NUM_BARRIERS
	.align		4
        /*0020*/ 	.byte	0x02, 0x4c
        /*0022*/ 	.byte	0x01
	.zero		1


	//----- nvinfo : EIATTR_EXTERNS
	.align		4
        /*0024*/ 	.byte	0x04, 0x0f
        /*0026*/ 	.short	(.L_25 - .L_24)


	//   ....[0]....
	.align		4
.L_24:
        /*0028*/ 	.word	index@(__assertfail)


	//----- nvinfo : EIATTR_ANNOTATIONS
	.align		4
.L_25:
        /*002c*/ 	.byte	0x04, 0x55
        /*002e*/ 	.short	(.L_27 - .L_26)


	//   ....[0]....
.L_26:
        /*0030*/ 	.word	0x00000001
        /*0034*/ 	.byte	0xf0, 0x0a, 0x00, 0x00, 0x01, 0x00, 0x00, 0x00, 0x10, 0x5f, 0x00, 0x00, 0x01, 0x00, 0x00, 0x00
        /*0044*/ 	.byte	0x20, 0x6b, 0x00, 0x00


	//----- nvinfo : EIATTR_MERCURY_ISA_VERSION
	.align		4
.L_27:
        /*0048*/ 	.byte	0x03, 0x5f
        /*004a*/ 	.short	0x0101


	//----- nvinfo : EIATTR_INT_WARP_WIDE_INSTR_OFFSETS
	.align		4
        /*004c*/ 	.byte	0x04, 0x31
        /*004e*/ 	.short	(.L_29 - .L_28)


	//   ....[0]....
.L_28:
        /*0050*/ 	.word	0x00000400


	//   ....[1]....
        /*0054*/ 	.word	0x00000420


	//   ....[2]....
        /*0058*/ 	.word	0x000004a0


	//   ....[3]....
        /*005c*/ 	.word	0x000004b0


	//   ....[4]....
        /*0060*/ 	.word	0x000004c0


	//   ....[5]....
        /*0064*/ 	.word	0x000004e0


	//   ....[6]....
        /*0068*/ 	.word	0x00000570


	//   ....[7]....
        /*006c*/ 	.word	0x00000590


	//----- nvinfo : EIATTR_COOP_GROUP_MASK_REGIDS
	.align		4
.L_29:
        /*0070*/ 	.byte	0x04, 0x29
        /*0072*/ 	.short	(.L_31 - .L_30)


	//   ....[0]....
.L_30:
        /*0074*/ 	.word	0xffffffff


	//   ....[1]....
        /*0078*/ 	.word	0xffffffff


	//   ....[2]....
        /*007c*/ 	.word	0xffffffff


	//   ....[3]....
        /*0080*/ 	.word	0xffffffff


	//   ....[4]....
        /*0084*/ 	.word	0xffffffff


	//   ....[5]....
        /*0088*/ 	.word	0xffffffff


	//----- nvinfo : EIATTR_COOP_GROUP_INSTR_OFFSETS
	.align		4
.L_31:
        /*008c*/ 	.byte	0x04, 0x28
        /*008e*/ 	.short	(.L_33 - .L_32)


	//   ....[0]....
.L_32:
        /*0090*/ 	.word	0x00000070


	//   ....[1]....
        /*0094*/ 	.word	0x00000080


	//   ....[2]....
        /*0098*/ 	.word	0x00000140


	//   ....[3]....
        /*009c*/ 	.word	0x000002f0


	//   ....[4]....
        /*00a0*/ 	.word	0x00000330


	//   ....[5]....
        /*00a4*/ 	.word	0x00000380


	//----- nvinfo : EIATTR_REG_RECONFIG
	.align		4
.L_33:
        /*00a8*/ 	.byte	0x01, 0x54
	.zero		2


	//----- nvinfo : EIATTR_SYSCALL_OFFSETS
	.align		4
        /*00ac*/ 	.byte	0x04, 0x46
        /*00ae*/ 	.short	(.L_35 - .L_34)


	//   ....[0]....
.L_34:
        /*00b0*/ 	.word	0x00001620


	//----- nvinfo : EIATTR_MBARRIER_INSTR_OFFSETS
	.align		4
.L_35:
        /*00b4*/ 	.byte	0x04, 0x39
        /*00b6*/ 	.short	(.L_37 - .L_36)


	//   ....[0]....
.L_36:
        /*00b8*/ 	.word	0x00000240
        /*00bc*/ 	.word	0x000000ff
        /*00c0*/ 	.word	0x00000000
        /*00c4*/ 	.short	0x0100
        /*00c6*/ 	.byte	0x08
	.zero		1


	//   ....[1]....
        /*00c8*/ 	.word	0x00000250
        /*00cc*/ 	.word	0x000000ff
        /*00d0*/ 	.word	0x00000028
        /*00d4*/ 	.short	0x0100
        /*00d6*/ 	.byte	0x08
	.zero		1


	//   ....[2]....
        /*00d8*/ 	.word	0x00000260
        /*00dc*/ 	.word	0x000000ff
        /*00e0*/ 	.word	0x00000008
        /*00e4*/ 	.short	0x0100
        /*00e6*/ 	.byte	0x08
	.zero		1


	//   ....[3]....
        /*00e8*/ 	.word	0x00000270
        /*00ec*/ 	.word	0x000000ff
        /*00f0*/ 	.word	0x00000030
        /*00f4*/ 	.short	0x0100
        /*00f6*/ 	.byte	0x08
	.zero		1


	//   ....[4]....
        /*00f8*/ 	.word	0x00000280
        /*00fc*/ 	.word	0x000000ff
        /*0100*/ 	.word	0x00000010
        /*0104*/ 	.short	0x0100
        /*0106*/ 	.byte	0x08
	.zero		1


	//   ....[5]....
        /*0108*/ 	.word	0x00000290
        /*010c*/ 	.word	0x000000ff
        /*0110*/ 	.word	0x00000038
        /*0114*/ 	.short	0x0100
        /*0116*/ 	.byte	0x08
	.zero		1


	//   ....[6]....
        /*0118*/ 	.word	0x000002a0
        /*011c*/ 	.word	0x000000ff
        /*0120*/ 	.word	0x00000018
        /*0124*/ 	.short	0x0100
        /*0126*/ 	.byte	0x08
	.zero		1


	//   ....[7]....
        /*0128*/ 	.word	0x000002b0
        /*012c*/ 	.word	0x000000ff
        /*0130*/ 	.word	0x00000040
        /*0134*/ 	.short	0x0100
        /*0136*/ 	.byte	0x08
	.zero		1


	//   ....[8]....
        /*0138*/ 	.word	0x000002c0
        /*013c*/ 	.word	0x000000ff
        /*0140*/ 	.word	0x00000020
        /*0144*/ 	.short	0x0100
        /*0146*/ 	.byte	0x08
	.zero		1


	//   ....[9]....
        /*0148*/ 	.word	0x000002d0
        /*014c*/ 	.word	0x000000ff
        /*0150*/ 	.word	0x00000048
        /*0154*/ 	.short	0x0100
        /*0156*/ 	.byte	0x08
	.zero		1


	//   ....[10]....
        /*0158*/ 	.word	0x000005d0
        /*015c*/ 	.word	0x000000ff
        /*0160*/ 	.word	0x00000080
        /*0164*/ 	.short	0x0100
        /*0166*/ 	.byte	0x08
	.zero		1


	//   ....[11]....
        /*0168*/ 	.word	0x00000640
        /*016c*/ 	.word	0x000000ff
        /*0170*/ 	.word	0x00000088
        /*0174*/ 	.short	0x0100
        /*0176*/ 	.byte	0x08
	.zero		1


	//   ....[12]....
        /*0178*/ 	.word	0x00000660
        /*017c*/ 	.word	0x000000ff
        /*0180*/ 	.word	0x00000060
        /*0184*/ 	.short	0x0100
        /*0186*/ 	.byte	0x09
	.zero		1


	//   ....[13]....
        /*0188*/ 	.word	0x00000670
        /*018c*/ 	.word	0x000000ff
        /*0190*/ 	.word	0x00000068
        /*0194*/ 	.short	0x0100
        /*0196*/ 	.byte	0x09
	.zero		1


	//   ....[14]....
        /*0198*/ 	.word	0x00000680
        /*019c*/ 	.word	0x000000ff
        /*01a0*/ 	.word	0x00000070
        /*01a4*/ 	.short	0x0100
        /*01a6*/ 	.byte	0x09
	.zero		1


	//   ....[15]....
        /*01a8*/ 	.word	0x00000690
        /*01ac*/ 	.word	0x000000ff
        /*01b0*/ 	.word	0x00000078
        /*01b4*/ 	.short	0x0100
        /*01b6*/ 	.byte	0x09
	.zero		1


	//   ....[16]....
        /*01b8*/ 	.word	0x00001500
        /*01bc*/ 	.word	0x0000005d
        /*01c0*/ 	.word	0x00000000
        /*01c4*/ 	.short	0x010a
        /*01c6*/ 	.byte	0x2a
	.zero		1


	//   ....[17]....
        /*01c8*/ 	.word	0x000016a0
        /*01cc*/ 	.word	0x00000003
        /*01d0*/ 	.word	0x00000000
        /*01d4*/ 	.short	0x010a
        /*01d6*/ 	.byte	0x3f
	.zero		1


	//   ....[18]....
        /*01d8*/ 	.word	0x000016e0
        /*01dc*/ 	.word	0x00000003
        /*01e0*/ 	.word	0x00000000
        /*01e4*/ 	.short	0x010a
        /*01e6*/ 	.byte	0x3f
	.zero		1


	//   ....[19]....
        /*01e8*/ 	.word	0x000018e0
        /*01ec*/ 	.word	0x000000ff
        /*01f0*/ 	.word	0x00000000
        /*01f4*/ 	.short	0x010a
        /*01f6*/ 	.byte	0x04
	.zero		1


	//   ....[20]....
        /*01f8*/ 	.word	0x00001920
        /*01fc*/ 	.word	0x000000ff
        /*0200*/ 	.word	0x00000000
        /*0204*/ 	.short	0x010a
        /*0206*/ 	.byte	0x04
	.zero		1


	//   ....[21]....
        /*0208*/ 	.word	0x00001a80
        /*020c*/ 	.word	0x000000ff
        /*0210*/ 	.word	0x00000000
        /*0214*/ 	.short	0x0101
        /*0216*/ 	.byte	0x04
	.zero		1


	//   ....[22]....
        /*0218*/ 	.word	0x00001b70
        /*021c*/ 	.word	0x0000005e
        /*0220*/ 	.word	0x00000000
        /*0224*/ 	.short	0x0101
        /*0226*/ 	.byte	0x2f
	.zero		1


	//   ....[23]....
        /*0228*/ 	.word	0x00001c40
        /*022c*/ 	.word	0x000000ff
        /*0230*/ 	.word	0x00000000
        /*0234*/ 	.short	0x0101
        /*0236*/ 	.byte	0x06
	.zero		1


	//   ....[24]....
        /*0238*/ 	.word	0x00001cf0
        /*023c*/ 	.word	0x0000005d
        /*0240*/ 	.word	0x00000010
        /*0244*/ 	.short	0x010a
        /*0246*/ 	.byte	0x2a
	.zero		1


	//   ....[25]....
        /*0248*/ 	.word	0x00005f30
        /*024c*/ 	.word	0x00000060
        /*0250*/ 	.word	0x00000000
        /*0254*/ 	.short	0x0101
        /*0256*/ 	.byte	0x2f
	.zero		1


	//   ....[26]....
        /*0258*/ 	.word	0x00006890
        /*025c*/ 	.word	0x0000000a
        /*0260*/ 	.word	0x00000028
        /*0264*/ 	.short	0x010a
        /*0266*/ 	.byte	0x3f
	.zero		1


	//   ....[27]....
        /*0268*/ 	.word	0x00006c30
        /*026c*/ 	.word	0x00000005
        /*0270*/ 	.word	0x00000088
        /*0274*/ 	.short	0x0101
        /*0276*/ 	.byte	0x3f
	.zero		1


	//   ....[28]....
        /*0278*/ 	.word	0x000073b0
        /*027c*/ 	.word	0x00000009
        /*0280*/ 	.word	0x00000000
        /*0284*/ 	.short	0x010a
        /*0286*/ 	.byte	0x3f
	.zero		1


	//   ....[29]....
        /*0288*/ 	.word	0x00007430
        /*028c*/ 	.word	0x00000008
        /*0290*/ 	.word	0x00000000
        /*0294*/ 	.short	0x010a
        /*0296*/ 	.byte	0x3f
	.zero		1


	//   ....[30]....
        /*0298*/ 	.word	0x000074c0
        /*029c*/ 	.word	0x00000009
        /*02a0*/ 	.word	0x00000000
        /*02a4*/ 	.short	0x010a
        /*02a6*/ 	.byte	0x3f
	.zero		1


	//   ....[31]....
        /*02a8*/ 	.word	0x00007550
        /*02ac*/ 	.word	0x00000006
        /*02b0*/ 	.word	0x00000000
        /*02b4*/ 	.short	0x010a
        /*02b6*/ 	.byte	0x3f
	.zero		1


	//   ....[32]....
        /*02b8*/ 	.word	0x000075e0
        /*02bc*/ 	.word	0x00000003
        /*02c0*/ 	.word	0x00000000
        /*02c4*/ 	.short	0x010a
        /*02c6*/ 	.byte	0x3f
	.zero		1


	//   ....[33]....
        /*02c8*/ 	.word	0x00007640
        /*02cc*/ 	.word	0x0000005f
        /*02d0*/ 	.word	0x00000000
        /*02d4*/ 	.short	0x010a
        /*02d6*/ 	.byte	0x3f
	.zero		1


	//   ....[34]....
        /*02d8*/ 	.word	0x00007690
        /*02dc*/ 	.word	0x00000003
        /*02e0*/ 	.word	0x00000000
        /*02e4*/ 	.short	0x010a
        /*02e6*/ 	.byte	0x3f
	.zero		1


	//   ....[35]....
        /*02e8*/ 	.word	0x000076f0
        /*02ec*/ 	.word	0x00000004
        /*02f0*/ 	.word	0x00000000
        /*02f4*/ 	.short	0x010a
        /*02f6*/ 	.byte	0x3f
	.zero		1


	//   ....[36]....
        /*02f8*/ 	.word	0x00007740
        /*02fc*/ 	.word	0x0000005f
        /*0300*/ 	.word	0x00000010
        /*0304*/ 	.short	0x010a
        /*0306*/ 	.byte	0x3f
	.zero		1


	//   ....[37]....
        /*0308*/ 	.word	0x00007810
        /*030c*/ 	.word	0x0000000a
        /*0310*/ 	.word	0x00000028
        /*0314*/ 	.short	0x010a
        /*0316*/ 	.byte	0x3f
	.zero		1


	//   ....[38]....
        /*0318*/ 	.word	0x000078e0
        /*031c*/ 	.word	0x00000009
        /*0320*/ 	.word	0x00000000
        /*0324*/ 	.short	0x010a
        /*0326*/ 	.byte	0x3f
	.zero		1


	//   ....[39]....
        /*0328*/ 	.word	0x00007930
        /*032c*/ 	.word	0x00000008
        /*0330*/ 	.word	0x00000000
        /*0334*/ 	.short	0x010a
        /*0336*/ 	.byte	0x3f
	.zero		1


	//   ....[40]....
        /*0338*/ 	.word	0x00007980
        /*033c*/ 	.word	0x00000009
        /*0340*/ 	.word	0x00000000
        /*0344*/ 	.short	0x010a
        /*0346*/ 	.byte	0x3f
	.zero		1


	//   ....[41]....
        /*0348*/ 	.word	0x000079d0
        /*034c*/ 	.word	0x00000006
        /*0350*/ 	.word	0x00000000
        /*0354*/ 	.short	0x010a
        /*0356*/ 	.byte	0x3f
	.zero		1


	//----- nvinfo : EIATTR_NUM_MBARRIERS
	.align		4
.L_37:
        /*0358*/ 	.byte	0x03, 0x38
        /*035a*/ 	.short	0x0010


	//----- nvinfo : EIATTR_EXIT_INSTR_OFFSETS
	.align		4
        /*035c*/ 	.byte	0x04, 0x1c
        /*035e*/ 	.short	(.L_39 - .L_38)


	//   ....[0]....
.L_38:
        /*0360*/ 	.word	0x000011a0


	//   ....[1]....
        /*0364*/ 	.word	0x00001200


	//   ....[2]....
        /*0368*/ 	.word	0x000065c0


	//   ....[3]....
        /*036c*/ 	.word	0x000065f0


	//   ....[4]....
        /*0370*/ 	.word	0x00007630


	//----- nvinfo : EIATTR_MAX_THREADS
	.align		4
.L_39:
        /*0374*/ 	.byte	0x04, 0x05
        /*0376*/ 	.short	(.L_41 - .L_40)
.L_40:
        /*0378*/ 	.word	0x00000180
        /*037c*/ 	.word	0x00000001
        /*0380*/ 	.word	0x00000001


	//----- nvinfo : EIATTR_CRS_STACK_SIZE
	.align		4
.L_41:
        /*0384*/ 	.byte	0x04, 0x1e
        /*0386*/ 	.short	(.L_43 - .L_42)
.L_42:
        /*0388*/ 	.word	0x00000000


	//----- nvinfo : EIATTR_CBANK_PARAM_SIZE
	.align		4
.L_43:
        /*038c*/ 	.byte	0x03, 0x19
        /*038e*/ 	.short	0x0470


	//----- nvinfo : EIATTR_PARAM_CBANK
	.align		4
        /*0390*/ 	.byte	0x04, 0x0a
        /*0392*/ 	.short	(.L_45 - .L_44)
	.align		4
.L_44:
        /*0394*/ 	.word	index@(.nv.constant0._ZN7cutlass13device_kernelINS_4gemm6kernel13GemmUniversalIN4cute5tupleIJiiiiEEENS1_10collective13CollectiveMmaINS1_34MainloopSm90TmaGmmaWarpSpecializedILi5ENS5_IJNS4_1CILi1EEESB_SB_EEENS1_32KernelTmaWarpSpecializedPingpongEEENS5_IJNSA_ILi64EEENSA_ILi128EEENSA_ILi32EEEEEENS_10bfloat16_tENS5_IJlSB_lEEESJ_SK_NS4_8TiledMMAINS4_8MMA_AtomIJNS4_4SM904GMMA28MMA_64x128x16_F32BF16BF16_SSILNSO_5MajorE0ELSQ_0ELNSO_7ScaleInE1ELSR_1EEEEEENS4_6LayoutISC_NS5_IJNSA_ILi0EEESV_SV_EEEEENS5_IJNS4_10UnderscoreESY_SY_EEEEENS4_13SM90_TMA_LOADENS4_14ComposedLayoutINS4_7SwizzleILi2ELi4ELi3EEENS4_18smem_ptr_flag_bitsILi16EEENSU_INS5_IJNSA_ILi8EEESH_EEENS5_IJSH_SB_EEEEEEEvNS4_8identityES11_S1B_vS1C_EENS_8epilogue10collective6detail29Sm90TmaWarpSpecializedAdapterINS1F_15DefaultEpilogueISJ_SK_SK_NS1E_6thread17LinearCombinationISJ_Li1EffLNS1J_9ScaleType4KindE0ELNS_15FloatRoundStyleE2ESJ_EENS1_15EpilogueDefaultEEEEEvvEEEEvNT_6ParamsE)
        /*0398*/ 	.short	0x0210
        /*039a*/ 	.short	0x0470


	//----- nvinfo : EIATTR_SW_WAR
	.align		4
.L_45:
        /*039c*/ 	.byte	0x04, 0x36
        /*039e*/ 	.short	(.L_47 - .L_46)
.L_46:
        /*03a0*/ 	.word	0x00000008
.L_47:


//--------------------- .nv.callgraph             --------------------------
	.section	.nv.callgraph,"",@"SHT_CUDA_CALLGRAPH"
	.align	4
	.sectionentsize	8
	.align		4
        /*0000*/ 	.word	0x00000000
	.align		4
        /*0004*/ 	.word	0xffffffff
	.align		4
        /*0008*/ 	.word	index@(_ZN7cutlass13device_kernelINS_4gemm6kernel13GemmUniversalIN4cute5tupleIJiiiiEEENS1_10collective13CollectiveMmaINS1_34MainloopSm90TmaGmmaWarpSpecializedILi5ENS5_IJNS4_1CILi1EEESB_SB_EEENS1_32KernelTmaWarpSpecializedPingpongEEENS5_IJNSA_ILi64EEENSA_ILi128EEENSA_ILi32EEEEEENS_10bfloat16_tENS5_IJlSB_lEEESJ_SK_NS4_8TiledMMAINS4_8MMA_AtomIJNS4_4SM904GMMA28MMA_64x128x16_F32BF16BF16_SSILNSO_5MajorE0ELSQ_0ELNSO_7ScaleInE1ELSR_1EEEEEENS4_6LayoutISC_NS5_IJNSA_ILi0EEESV_SV_EEEEENS5_IJNS4_10UnderscoreESY_SY_EEEEENS4_13SM90_TMA_LOADENS4_14ComposedLayoutINS4_7SwizzleILi2ELi4ELi3EEENS4_18smem_ptr_flag_bitsILi16EEENSU_INS5_IJNSA_ILi8EEESH_EEENS5_IJSH_SB_EEEEEEEvNS4_8identityES11_S1B_vS1C_EENS_8epilogue10collective6detail29Sm90TmaWarpSpecializedAdapterINS1F_15DefaultEpilogueISJ_SK_SK_NS1E_6thread17LinearCombinationISJ_Li1EffLNS1J_9ScaleType4KindE0ELNS_15FloatRoundStyleE2ESJ_EENS1_15EpilogueDefaultEEEEEvvEEEEvNT_6ParamsE)
	.align		4
        /*000c*/ 	.word	index@(__assertfail)
	.align		4
        /*0010*/ 	.word	0x00000000
	.align		4
        /*0014*/ 	.word	0xfffffffe
	.align		4
        /*0018*/ 	.word	0x00000000
	.align		4
        /*001c*/ 	.word	0xfffffffd
	.align		4
        /*0020*/ 	.word	0x00000000
	.align		4
        /*0024*/ 	.word	0xfffffffc


//--------------------- .nv.constant4             --------------------------
	.section	.nv.constant4,"a",@progbits
	.align	8
	.align		8
.nv.constant4:
        /*0000*/ 	.dword	__assertfail
	.align		8
        /*0008*/ 	.dword	__unnamed_1
	.align		8
        /*0010*/ 	.dword	_ZN40_INTERNAL_16638588_4_k_cu_01fed4fd_254334cuda3std3__45__cpo5beginE
	.align		8
        /*0018*/ 	.dword	_ZN40_INTERNAL_16638588_4_k_cu_01fed4fd_254334cuda3std3__45__cpo3endE
	.align		8
        /*0020*/ 	.dword	_ZN40_INTERNAL_16638588_4_k_cu_01fed4fd_254334cuda3std3__45__cpo6cbeginE
	.align		8
        /*0028*/ 	.dword	_ZN40_INTERNAL_16638588_4_k_cu_01fed4fd_254334cuda3std3__45__cpo4cendE
	.align		8
        /*0030*/ 	.dword	_ZN40_INTERNAL_16638588_4_k_cu_01fed4fd_254334cuda3std3__442_GLOBAL__N__16638588_4_k_cu_01fed4fd_254336ignoreE
	.align		8
        /*0038*/ 	.dword	_ZN40_INTERNAL_16638588_4_k_cu_01fed4fd_254334cuda3std3__419piecewise_constructE
	.align		8
        /*0040*/ 	.dword	_ZN40_INTERNAL_16638588_4_k_cu_01fed4fd_254334cuda3std3__48in_placeE
	.align		8
        /*0048*/ 	.dword	_ZN40_INTERNAL_16638588_4_k_cu_01fed4fd_254334cuda3std6ranges3__45__cpo4swapE
	.align		8
        /*0050*/ 	.dword	_ZN40_INTERNAL_16638588_4_k_cu_01fed4fd_254334cuda3std6ranges3__45__cpo9iter_moveE
	.align		8
        /*0058*/ 	.dword	_ZN40_INTERNAL_16638588_4_k_cu_01fed4fd_254334cute7productE
	.align		8
        /*0060*/ 	.dword	_ZN40_INTERNAL_16638588_4_k_cu_01fed4fd_254334cute1_E
	.align		8
        /*0068*/ 	.dword	$str$22
	.align		8
        /*0070*/ 	.dword	$str$23


//--------------------- .text._ZN7cutlass13device_kernelINS_4gemm6kernel13GemmUniversalIN4cute5tupleIJiiiiEEENS1_10collective13CollectiveMmaINS1_34MainloopSm90TmaGmmaWarpSpecializedILi5ENS5_IJNS4_1CILi1EEESB_SB_EEENS1_32KernelTmaWarpSpecializedPingpongEEENS5_IJNSA_ILi64EEENSA_ILi128EEENSA_ILi32EEEEEENS_10bfloat16_tENS5_IJlSB_lEEESJ_SK_NS4_8TiledMMAINS4_8MMA_AtomIJNS4_4SM904GMMA28MMA_64x128x16_F32BF16BF16_SSILNSO_5MajorE0ELSQ_0ELNSO_7ScaleInE1ELSR_1EEEEEENS4_6LayoutISC_NS5_IJNSA_ILi0EEESV_SV_EEEEENS5_IJNS4_10UnderscoreESY_SY_EEEEENS4_13SM90_TMA_LOADENS4_14ComposedLayoutINS4_7SwizzleILi2ELi4ELi3EEENS4_18smem_ptr_flag_bitsILi16EEENSU_INS5_IJNSA_ILi8EEESH_EEENS5_IJSH_SB_EEEEEEEvNS4_8identityES11_S1B_vS1C_EENS_8epilogue10collective6detail29Sm90TmaWarpSpecializedAdapterINS1F_15DefaultEpilogueISJ_SK_SK_NS1E_6thread17LinearCombinationISJ_Li1EffLNS1J_9ScaleType4KindE0ELNS_15FloatRoundStyleE2ESJ_EENS1_15EpilogueDefaultEEEEEvvEEEEvNT_6ParamsE --------------------------
	.section	.text._ZN7cutlass13device_kernelINS_4gemm6kernel13GemmUniversalIN4cute5tupleIJiiiiEEENS1_10collective13CollectiveMmaINS1_34MainloopSm90TmaGmmaWarpSpecializedILi5ENS5_IJNS4_1CILi1EEESB_SB_EEENS1_32KernelTmaWarpSpecializedPingpongEEENS5_IJNSA_ILi64EEENSA_ILi128EEENSA_ILi32EEEEEENS_10bfloat16_tENS5_IJlSB_lEEESJ_SK_NS4_8TiledMMAINS4_8MMA_AtomIJNS4_4SM904GMMA28MMA_64x128x16_F32BF16BF16_SSILNSO_5MajorE0ELSQ_0ELNSO_7ScaleInE1ELSR_1EEEEEENS4_6LayoutISC_NS5_IJNSA_ILi0EEESV_SV_EEEEENS5_IJNS4_10UnderscoreESY_SY_EEEEENS4_13SM90_TMA_LOADENS4_14ComposedLayoutINS4_7SwizzleILi2ELi4ELi3EEENS4_18smem_ptr_flag_bitsILi16EEENSU_INS5_IJNSA_ILi8EEESH_EEENS5_IJSH_SB_EEEEEEEvNS4_8identityES11_S1B_vS1C_EENS_8epilogue10collective6detail29Sm90TmaWarpSpecializedAdapterINS1F_15DefaultEpilogueISJ_SK_SK_NS1E_6thread17LinearCombinationISJ_Li1EffLNS1J_9ScaleType4KindE0ELNS_15FloatRoundStyleE2ESJ_EENS1_15EpilogueDefaultEEEEEvvEEEEvNT_6ParamsE,"ax",@progbits
	.align	128
.text._ZN7cutlass13device_kernelINS_4gemm6kernel13GemmUniversalIN4cute5tupleIJiiiiEEENS1_10collective13CollectiveMmaINS1_34MainloopSm90TmaGmmaWarpSpecializedILi5ENS5_IJNS4_1CILi1EEESB_SB_EEENS1_32KernelTmaWarpSpecializedPingpongEEENS5_IJNSA_ILi64EEENSA_ILi128EEENSA_ILi32EEEEEENS_10bfloat16_tENS5_IJlSB_lEEESJ_SK_NS4_8TiledMMAINS4_8MMA_AtomIJNS4_4SM904GMMA28MMA_64x128x16_F32BF16BF16_SSILNSO_5MajorE0ELSQ_0ELNSO_7ScaleInE1ELSR_1EEEEEENS4_6LayoutISC_NS5_IJNSA_ILi0EEESV_SV_EEEEENS5_IJNS4_10UnderscoreESY_SY_EEEEENS4_13SM90_TMA_LOADENS4_14ComposedLayoutINS4_7SwizzleILi2ELi4ELi3EEENS4_18smem_ptr_flag_bitsILi16EEENSU_INS5_IJNSA_ILi8EEESH_EEENS5_IJSH_SB_EEEEEEEvNS4_8identityES11_S1B_vS1C_EENS_8epilogue10collective6detail29Sm90TmaWarpSpecializedAdapterINS1F_15DefaultEpilogueISJ_SK_SK_NS1E_6thread17LinearCombinationISJ_Li1EffLNS1J_9ScaleType4KindE0ELNS_15FloatRoundStyleE2ESJ_EENS1_15EpilogueDefaultEEEEEvvEEEEvNT_6ParamsE:
        .type           _ZN7cutlass13device_kernelINS_4gemm6kernel13GemmUniversalIN4cute5tupleIJiiiiEEENS1_10collective13CollectiveMmaINS1_34MainloopSm90TmaGmmaWarpSpecializedILi5ENS5_IJNS4_1CILi1EEESB_SB_EEENS1_32KernelTmaWarpSpecializedPingpongEEENS5_IJNSA_ILi64EEENSA_ILi128EEENSA_ILi32EEEEEENS_10bfloat16_tENS5_IJlSB_lEEESJ_SK_NS4_8TiledMMAINS4_8MMA_AtomIJNS4_4SM904GMMA28MMA_64x128x16_F32BF16BF16_SSILNSO_5MajorE0ELSQ_0ELNSO_7ScaleInE1ELSR_1EEEEEENS4_6LayoutISC_NS5_IJNSA_ILi0EEESV_SV_EEEEENS5_IJNS4_10UnderscoreESY_SY_EEEEENS4_13SM90_TMA_LOADENS4_14ComposedLayoutINS4_7SwizzleILi2ELi4ELi3EEENS4_18smem_ptr_flag_bitsILi16EEENSU_INS5_IJNSA_ILi8EEESH_EEENS5_IJSH_SB_EEEEEEEvNS4_8identityES11_S1B_vS1C_EENS_8epilogue10collective6detail29Sm90TmaWarpSpecializedAdapterINS1F_15DefaultEpilogueISJ_SK_SK_NS1E_6thread17LinearCombinationISJ_Li1EffLNS1J_9ScaleType4KindE0ELNS_15FloatRoundStyleE2ESJ_EENS1_15EpilogueDefaultEEEEEvvEEEEvNT_6ParamsE,@function
        .size           _ZN7cutlass13device_kernelINS_4gemm6kernel13GemmUniversalIN4cute5tupleIJiiiiEEENS1_10collective13CollectiveMmaINS1_34MainloopSm90TmaGmmaWarpSpecializedILi5ENS5_IJNS4_1CILi1EEESB_SB_EEENS1_32KernelTmaWarpSpecializedPingpongEEENS5_IJNSA_ILi64EEENSA_ILi128EEENSA_ILi32EEEEEENS_10bfloat16_tENS5_IJlSB_lEEESJ_SK_NS4_8TiledMMAINS4_8MMA_AtomIJNS4_4SM904GMMA28MMA_64x128x16_F32BF16BF16_SSILNSO_5MajorE0ELSQ_0ELNSO_7ScaleInE1ELSR_1EEEEEENS4_6LayoutISC_NS5_IJNSA_ILi0EEESV_SV_EEEEENS5_IJNS4_10UnderscoreESY_SY_EEEEENS4_13SM90_TMA_LOADENS4_14ComposedLayoutINS4_7SwizzleILi2ELi4ELi3EEENS4_18smem_ptr_flag_bitsILi16EEENSU_INS5_IJNSA_ILi8EEESH_EEENS5_IJSH_SB_EEEEEEEvNS4_8identityES11_S1B_vS1C_EENS_8epilogue10collective6detail29Sm90TmaWarpSpecializedAdapterINS1F_15DefaultEpilogueISJ_SK_SK_NS1E_6thread17LinearCombinationISJ_Li1EffLNS1J_9ScaleType4KindE0ELNS_15FloatRoundStyleE2ESJ_EENS1_15EpilogueDefaultEEEEEvvEEEEvNT_6ParamsE,(.L_x_199 - _ZN7cutlass13device_kernelINS_4gemm6kernel13GemmUniversalIN4cute5tupleIJiiiiEEENS1_10collective13CollectiveMmaINS1_34MainloopSm90TmaGmmaWarpSpecializedILi5ENS5_IJNS4_1CILi1EEESB_SB_EEENS1_32KernelTmaWarpSpecializedPingpongEEENS5_IJNSA_ILi64EEENSA_ILi128EEENSA_ILi32EEEEEENS_10bfloat16_tENS5_IJlSB_lEEESJ_SK_NS4_8TiledMMAINS4_8MMA_AtomIJNS4_4SM904GMMA28MMA_64x128x16_F32BF16BF16_SSILNSO_5MajorE0ELSQ_0ELNSO_7ScaleInE1ELSR_1EEEEEENS4_6LayoutISC_NS5_IJNSA_ILi0EEESV_SV_EEEEENS5_IJNS4_10UnderscoreESY_SY_EEEEENS4_13SM90_TMA_LOADENS4_14ComposedLayoutINS4_7SwizzleILi2ELi4ELi3EEENS4_18smem_ptr_flag_bitsILi16EEENSU_INS5_IJNSA_ILi8EEESH_EEENS5_IJSH_SB_EEEEEEEvNS4_8identityES11_S1B_vS1C_EENS_8epilogue10collective6detail29Sm90TmaWarpSpecializedAdapterINS1F_15DefaultEpilogueISJ_SK_SK_NS1E_6thread17LinearCombinationISJ_Li1EffLNS1J_9ScaleType4KindE0ELNS_15FloatRoundStyleE2ESJ_EENS1_15EpilogueDefaultEEEEEvvEEEEvNT_6ParamsE)
        .other          _ZN7cutlass13device_kernelINS_4gemm6kernel13GemmUniversalIN4cute5tupleIJiiiiEEENS1_10collective13CollectiveMmaINS1_34MainloopSm90TmaGmmaWarpSpecializedILi5ENS5_IJNS4_1CILi1EEESB_SB_EEENS1_32KernelTmaWarpSpecializedPingpongEEENS5_IJNSA_ILi64EEENSA_ILi128EEENSA_ILi32EEEEEENS_10bfloat16_tENS5_IJlSB_lEEESJ_SK_NS4_8TiledMMAINS4_8MMA_AtomIJNS4_4SM904GMMA28MMA_64x128x16_F32BF16BF16_SSILNSO_5MajorE0ELSQ_0ELNSO_7ScaleInE1ELSR_1EEEEEENS4_6LayoutISC_NS5_IJNSA_ILi0EEESV_SV_EEEEENS5_IJNS4_10UnderscoreESY_SY_EEEEENS4_13SM90_TMA_LOADENS4_14ComposedLayoutINS4_7SwizzleILi2ELi4ELi3EEENS4_18smem_ptr_flag_bitsILi16EEENSU_INS5_IJNSA_ILi8EEESH_EEENS5_IJSH_SB_EEEEEEEvNS4_8identityES11_S1B_vS1C_EENS_8epilogue10collective6detail29Sm90TmaWarpSpecializedAdapterINS1F_15DefaultEpilogueISJ_SK_SK_NS1E_6thread17LinearCombinationISJ_Li1EffLNS1J_9ScaleType4KindE0ELNS_15FloatRoundStyleE2ESJ_EENS1_15EpilogueDefaultEEEEEvvEEEEvNT_6ParamsE,@"STO_CUDA_ENTRY STV_DEFAULT"
_ZN7cutlass13device_kernelINS_4gemm6kernel13GemmUniversalIN4cute5tupleIJiiiiEEENS1_10collective13CollectiveMmaINS1_34MainloopSm90TmaGmmaWarpSpecializedILi5ENS5_IJNS4_1CILi1EEESB_SB_EEENS1_32KernelTmaWarpSpecializedPingpongEEENS5_IJNSA_ILi64EEENSA_ILi128EEENSA_ILi32EEEEEENS_10bfloat16_tENS5_IJlSB_lEEESJ_SK_NS4_8TiledMMAINS4_8MMA_AtomIJNS4_4SM904GMMA28MMA_64x128x16_F32BF16BF16_SSILNSO_5MajorE0ELSQ_0ELNSO_7ScaleInE1ELSR_1EEEEEENS4_6LayoutISC_NS5_IJNSA_ILi0EEESV_SV_EEEEENS5_IJNS4_10UnderscoreESY_SY_EEEEENS4_13SM90_TMA_LOADENS4_14ComposedLayoutINS4_7SwizzleILi2ELi4ELi3EEENS4_18smem_ptr_flag_bitsILi16EEENSU_INS5_IJNSA_ILi8EEESH_EEENS5_IJSH_SB_EEEEEEEvNS4_8identityES11_S1B_vS1C_EENS_8epilogue10collective6detail29Sm90TmaWarpSpecializedAdapterINS1F_15DefaultEpilogueISJ_SK_SK_NS1E_6thread17LinearCombinationISJ_Li1EffLNS1J_9ScaleType4KindE0ELNS_15FloatRoundStyleE2ESJ_EENS1_15EpilogueDefaultEEEEEvvEEEEvNT_6ParamsE:
[----:B------:R-:W0:Y:S02]  /*0000*/  LDC R1, c[0x0][0x28] ;  /* 0x00000a00ff017b82 */ /* 0x000e240000000800 */
[----:B0-----:R-:W-:Y:S01]  /*0010*/  VIADD R1, R1, 0xfffffff8 ;  /* 0xfffffff801017836 */ /* 0x001fe20000000000 */
[----:B------:R-:W0:Y:S01]  /*0020*/  S2R R4, SR_TID.X ;  /* 0x0000000000047919 */ /* 0x000e220000002100 */
[----:B------:R-:W-:Y:S01]  /*0030*/  ELECT P0, URZ, PT ;  /* 0x00000000003f782f */ /* 0x000fe20003800000 */
[----:B------:R-:W-:Y:S01]  /*0040*/  BSSY B0, `(.L_x_0) ;  /* 0x000000f000007945 */ /* 0x000fe20003800000 */
[--C-:B0-----:R-:W-:Y:S02]  /*0050*/  SHF.R.U32.HI R0, RZ, 0x5, R4.reuse ;  /* 0x00000005ff007819 */ /* 0x101fe40000011604 */
[----:B------:R-:W-:-:S03]  /*0060*/  SHF.R.U32.HI R5, RZ, 0x7, R4 ;  /* 0x00000007ff057819 */ /* 0x000fc60000011604 */
[----:B------:R-:W0:Y:S04]  /*0070*/  SHFL.IDX PT, R2, R0, RZ, 0x1f ;  /* 0x00001fff00027589 */ /* 0x000e2800000e0000 */
[----:B------:R1:W2:Y:S01]  /*0080*/  SHFL.IDX PT, R8, R5, RZ, 0x1f ;  /* 0x00001fff05087589 */ /* 0x0002a200000e0000 */
[----:B0-----:R-:W-:-:S13]  /*0090*/  ISETP.NE.OR P0, PT, R2, RZ, !P0 ;  /* 0x000000ff0200720c */ /* 0x001fda0004705670 */
[----:B-12---:R-:W-:Y:S05]  /*00a0*/  @P0 BRA `(.L_x_1) ;  /* 0x0000000000200947 */ /* 0x006fea0003800000 */
[----:B------:R-:W-:Y:S02]  /*00b0*/  ULDC.64 UR4, c[0x0][0x198] ;  /* 0x0000660000047ab9 */ /* 0x000fe40000000a00 */
[----:B------:R-:W-:Y:S02]  /*00c0*/  UIADD3 UR6, UP0, UR4, 0xf0, URZ ;  /* 0x000000f004067890 */ /* 0x000fe4000ff1e03f */
[----:B------:R-:W-:Y:S02]  /*00d0*/  UIADD3 UR4, UP1, UR4, 0x1f0, URZ ;  /* 0x000001f004047890 */ /* 0x000fe4000ff3e03f */
[----:B------:R-:W-:Y:S02]  /*00e0*/  UIADD3.X UR7, URZ, UR5, URZ, UP0, !UPT ;  /* 0x000000053f077290 */ /* 0x000fe400087fe43f */
[----:B------:R-:W-:-:S07]  /*00f0*/  UIADD3.X UR5, URZ, UR5, URZ, UP1, !UPT ;  /* 0x000000053f057290 */ /* 0x000fce0008ffe43f */
[----:B------:R0:W-:Y:S02]  /*0100*/  UTMACCTL.PF [UR6] ;  /* 0x00000000060079b9 */ /* 0x0001e40008040000 */
[----:B------:R0:W-:Y:S02]  /*0110*/  UTMACCTL.PF [UR4] ;  /* 0x00000000040079b9 */ /* 0x0001e40008040000 */
[----:B0-----:R-:W-:Y:S01]  /*0120*/  NOP ;  /* 0x0000000000007918 */ /* 0x001fe20000000000 */
.L_x_1:
[----:B------:R-:W-:Y:S05]  /*0130*/  BSYNC B0 ;  /* 0x0000000000007941 */ /* 0x000fea0003800000 */
.L_x_0:
[----:B------:R-:W0:Y:S02]  /*0140*/  SHFL.IDX PT, R3, R0, RZ, 0x1f ;  /* 0x00001fff00037589 */ /* 0x000e2400000e0000 */
[----:B0-----:R-:W-:-:S13]  /*0150*/  ISETP.NE.AND P0, PT, R3, RZ, PT ;  /* 0x000000ff0300720c */ /* 0x001fda0003f05270 */
[----:B------:R-:W-:Y:S05]  /*0160*/  @P0 BRA `(.L_x_2) ;  /* 0x0000000000600947 */ /* 0x000fea0003800000 */
[----:B------:R-:W0:Y:S01]  /*0170*/  S2UR UR8, SR_CgaCtaId ;  /* 0x00000000000879c3 */ /* 0x000e220000008800 */
[----:B------:R-:W-:Y:S01]  /*0180*/  UMOV UR4, 0x400 ;  /* 0x0000040000047882 */ /* 0x000fe20000000000 */
[----:B------:R-:W-:Y:S01]  /*0190*/  UMOV UR5, 0x1 ;  /* 0x0000000100057882 */ /* 0x000fe20000000000 */
[----:B------:R-:W-:Y:S01]  /*01a0*/  UMOV UR6, 0x80 ;  /* 0x0000008000067882 */ /* 0x000fe20000000000 */
[----:B------:R-:W-:Y:S01]  /*01b0*/  ELECT P0, URZ, PT ;  /* 0x00000000003f782f */ /* 0x000fe20003800000 */
[----:B------:R-:W-:-:S04]  /*01c0*/  UIADD3 UR6, -UR6, 0x100000, URZ ;  /* 0x0010000006067890 */ /* 0x000fc8000fffe13f */
[----:B------:R-:W-:Y:S02]  /*01d0*/  USHF.L.U32 UR7, UR6, 0xb, URZ ;  /* 0x0000000b06077899 */ /* 0x000fe4000800063f */
[----:B------:R-:W-:Y:S02]  /*01e0*/  USHF.L.U32 UR6, UR6, 0x1, URZ ;  /* 0x0000000106067899 */ /* 0x000fe4000800063f */
[----:B0-----:R-:W-:Y:S02]  /*01f0*/  ULEA UR8, UR8, UR4, 0x18 ;  /* 0x0000000408087291 */ /* 0x001fe4000f8ec03f */
[----:B------:R-:W-:-:S04]  /*0200*/  UIADD3 UR4, -UR5, 0x100000, URZ ;  /* 0x0010000005047890 */ /* 0x000fc8000fffe13f */
[----:B------:R-:W-:Y:S02]  /*0210*/  USHF.L.U32 UR5, UR4, 0xb, URZ ;  /* 0x0000000b04057899 */ /* 0x000fe4000800063f */
[----:B------:R-:W-:Y:S01]  /*0220*/  USHF.L.U32 UR4, UR4, 0x1, URZ ;  /* 0x0000000104047899 */ /* 0x000fe2000800063f */
[----:B------:R-:W0:Y:S11]  /*0230*/  FENCE.VIEW.ASYNC.S ;  /* 0x00000000000073c6 */ /* 0x000e360000000000 */
[----:B0-----:R0:W1:Y:S01]  /*0240*/  SYNCS.EXCH.64 URZ, [UR8], UR4 ;  /* 0x00000004083f75b2 */ /* 0x0010620008000100 */
[----:B------:R0:W2:Y:S01]  /*0250*/  SYNCS.EXCH.64 URZ, [UR8+0x28], UR6 ;  /* 0x00002806083f75b2 */ /* 0x0000a20008000100 */
[----:B------:R0:W3:Y:S01]  /*0260*/  SYNCS.EXCH.64 URZ, [UR8+0x8], UR4 ;  /* 0x00000804083f75b2 */ /* 0x0000e20008000100 */
[----:B------:R0:W4:Y:S01]  /*0270*/  SYNCS.EXCH.64 URZ, [UR8+0x30], UR6 ;  /* 0x00003006083f75b2 */ /* 0x0001220008000100 */
[----:B------:R0:W0:Y:S01]  /*0280*/  SYNCS.EXCH.64 URZ, [UR8+0x10], UR4 ;  /* 0x00001004083f75b2 */ /* 0x0000220008000100 */
[----:B------:R0:W0:Y:S01]  /*0290*/  SYNCS.EXCH.64 URZ, [UR8+0x38], UR6 ;  /* 0x00003806083f75b2 */ /* 0x0000220008000100 */
[----:B------:R0:W0:Y:S01]  /*02a0*/  SYNCS.EXCH.64 URZ, [UR8+0x18], UR4 ;  /* 0x00001804083f75b2 */ /* 0x0000220008000100 */
[----:B------:R0:W0:Y:S01]  /*02b0*/  SYNCS.EXCH.64 URZ, [UR8+0x40], UR6 ;  /* 0x00004006083f75b2 */ /* 0x0000220008000100 */
[----:B------:R0:W0:Y:S01]  /*02c0*/  SYNCS.EXCH.64 URZ, [UR8+0x20], UR4 ;  /* 0x00002004083f75b2 */ /* 0x0000220008000100 */
[----:B------:R0:W0:Y:S01]  /*02d0*/  SYNCS.EXCH.64 URZ, [UR8+0x48], UR6 ;  /* 0x00004806083f75b2 */ /* 0x0000220008000100 */
[----:B------:R-:W-:Y:S01]  /*02e0*/  NOP ;  /* 0x0000000000007918 */ /* 0x000fe20000000000 */
.L_x_2:
[----:B------:R-:W5:Y:S01]  /*02f0*/  SHFL.IDX PT, R6, R0, RZ, 0x1f ;  /* 0x00001fff00067589 */ /* 0x000f6200000e0000 */
[----:B------:R-:W-:Y:S01]  /*0300*/  ELECT P0, URZ, PT ;  /* 0x00000000003f782f */ /* 0x000fe20003800000 */
[----:B------:R-:W-:Y:S01]  /*0310*/  NOP ;  /* 0x0000000000007918 */ /* 0x000fe20000000000 */
[----:B------:R-:W-:Y:S01]  /*0320*/  ELECT P1, URZ, PT ;  /* 0x00000000003f782f */ /* 0x000fe20003820000 */
[----:B------:R-:W1:Y:S01]  /*0330*/  SHFL.IDX PT, R3, R0, RZ, 0x1f ;  /* 0x00001fff00037589 */ /* 0x000e6200000e0000 */
[----:B0-----:R-:W-:Y:S01]  /*0340*/  UMOV UR4, 0x20 ;  /* 0x0000002000047882 */ /* 0x001fe20000000000 */
[----:B------:R-:W-:Y:S01]  /*0350*/  UMOV UR11, 0x80 ;  /* 0x00000080000b7882 */ /* 0x000fe20000000000 */
[----:B------:R-:W-:Y:S01]  /*0360*/  NOP ;  /* 0x0000000000007918 */ /* 0x000fe20000000000 */
[C---:B------:R-:W-:Y:S01]  /*0370*/  VIADD R33, R8.reuse, 0xffffffff ;  /* 0xffffffff08217836 */ /* 0x040fe20000000000 */
[----:B------:R-:W0:Y:S01]  /*0380*/  SHFL.IDX PT, R5, R5, RZ, 0x1f ;  /* 0x00001fff05057589 */ /* 0x000e2200000e0000 */
[----:B------:R-:W-:Y:S01]  /*0390*/  ULDC.64 UR36, c[0x0][0x208] ;  /* 0x0000820000247ab9 */ /* 0x000fe20000000a00 */
[----:B------:R-:W-:-:S02]  /*03a0*/  ISETP.NE.AND P2, PT, R8, RZ, PT ;  /* 0x000000ff0800720c */ /* 0x000fc40003f45270 */
[----:B------:R-:W-:Y:S02]  /*03b0*/  ISETP.GE.U32.AND P3, PT, R33, 0x2, PT ;  /* 0x000000022100780c */ /* 0x000fe40003f66070 */
[----:B-----5:R-:W-:Y:S02]  /*03c0*/  ISETP.NE.OR P0, PT, R6, RZ, !P0 ;  /* 0x000000ff0600720c */ /* 0x020fe40004705670 */
[----:B-1----:R-:W-:Y:S02]  /*03d0*/  ISETP.NE.OR P1, PT, R3, RZ, !P1 ;  /* 0x000000ff0300720c */ /* 0x002fe40004f25670 */
[----:B------:R-:W-:-:S04]  /*03e0*/  SHF.R.S32.HI R3, RZ, 0x1f, R2 ;  /* 0x0000001fff037819 */ /* 0x000fc80000011402 */
[----:B------:R-:W-:-:S05]  /*03f0*/  LEA.HI R3, R3, R2, RZ, 0x2 ;  /* 0x0000000203037211 */ /* 0x000fca00078f10ff */
[----:B------:R-:W-:Y:S01]  /*0400*/  VOTEU.ALL UP0, P0 ;  /* 0x00000000003f7886 */ /* 0x000fe20000000000 */
[----:B------:R-:W-:Y:S01]  /*0410*/  LOP3.LUT R3, R3, 0xfffffffc, RZ, 0xc0, !PT ;  /* 0xfffffffc03037812 */ /* 0x000fe200078ec0ff */
[----:B------:R-:W-:-:S03]  /*0420*/  VOTEU.ALL UP1, P1 ;  /* 0x00000000003f7886 */ /* 0x000fc60000820000 */
[----:B------:R-:W1:Y:S01]  /*0430*/  @!UP0 S2UR UR7, SR_CgaCtaId ;  /* 0x00000000000789c3 */ /* 0x000e620000008800 */
[----:B------:R-:W-:Y:S01]  /*0440*/  @!UP0 UMOV UR6, 0x400 ;  /* 0x0000040000068882 */ /* 0x000fe20000000000 */
[----:B------:R-:W-:-:S04]  /*0450*/  @!UP0 UIADD3 UR4, -UR4, 0x100000, URZ ;  /* 0x0010000004048890 */ /* 0x000fc8000fffe13f */
[----:B------:R-:W-:Y:S02]  /*0460*/  @!UP0 USHF.L.U32 UR5, UR4, 0xb, URZ ;  /* 0x0000000b04058899 */ /* 0x000fe4000800063f */
[----:B------:R-:W-:Y:S01]  /*0470*/  @!UP0 USHF.L.U32 UR4, UR4, 0x1, URZ ;  /* 0x0000000104048899 */ /* 0x000fe2000800063f */
[----:B------:R-:W-:Y:S01]  /*0480*/  IMAD.IADD R0, R2, 0x1, -R3 ;  /* 0x0000000102007824 */ /* 0x000fe200078e0a03 */
[----:B------:R-:W-:Y:S01]  /*0490*/  @!UP1 UMOV UR9, 0x400 ;  /* 0x0000040000099882 */ /* 0x000fe20000000000 */
[----:B------:R-:W-:Y:S01]  /*04a0*/  VOTEU.ALL UP2, P1 ;  /* 0x00000000003f7886 */ /* 0x000fe20000840000 */
[----:B------:R-:W-:Y:S01]  /*04b0*/  VOTEU.ALL UP3, P1 ;  /* 0x00000000003f7886 */ /* 0x000fe20000860000 */
[----:B------:R-:W-:Y:S01]  /*04c0*/  VOTEU.ALL UP4, P1 ;  /* 0x00000000003f7886 */ /* 0x000fe20000880000 */
[----:B------:R-:W5:Y:S01]  /*04d0*/  @!UP1 S2UR UR10, SR_CgaCtaId ;  /* 0x00000000000a99c3 */ /* 0x000f620000008800 */
[----:B------:R-:W-:Y:S01]  /*04e0*/  VOTEU.ALL UP5, P1 ;  /* 0x00000000003f7886 */ /* 0x000fe200008a0000 */
[----:B------:R-:W-:-:S04]  /*04f0*/  SHF.R.S32.HI R3, RZ, 0x1f, R4 ;  /* 0x0000001fff037819 */ /* 0x000fc80000011404 */
[----:B------:R-:W-:-:S04]  /*0500*/  LEA.HI R3, R3, R4, RZ, 0x7 ;  /* 0x0000000403037211 */ /* 0x000fc800078f38ff */
[----:B------:R-:W-:-:S05]  /*0510*/  LOP3.LUT R3, R3, 0xffffff80, RZ, 0xc0, !PT ;  /* 0xffffff8003037812 */ /* 0x000fca00078ec0ff */
[----:B------:R-:W-:Y:S01]  /*0520*/  IMAD.IADD R3, R4, 0x1, -R3 ;  /* 0x0000000104037824 */ /* 0x000fe200078e0a03 */
[----:B-1----:R-:W-:Y:S02]  /*0530*/  @!UP0 ULEA UR8, UR7, UR6, 0x18 ;  /* 0x0000000607088291 */ /* 0x002fe4000f8ec03f */
[----:B------:R-:W-:-:S04]  /*0540*/  @!UP1 UIADD3 UR6, -UR11, 0x100000, URZ ;  /* 0x001000000b069890 */ /* 0x000fc8000fffe13f */
[----:B------:R-:W-:Y:S02]  /*0550*/  @!UP1 USHF.L.U32 UR7, UR6, 0xb, URZ ;  /* 0x0000000b06079899 */ /* 0x000fe4000800063f */
[----:B------:R-:W-:Y:S01]  /*0560*/  @!UP1 USHF.L.U32 UR6, UR6, 0x1, URZ ;  /* 0x0000000106069899 */ /* 0x000fe2000800063f */
[----:B------:R-:W-:Y:S01]  /*0570*/  VOTEU.ALL UP0, P0 ;  /* 0x00000000003f7886 */ /* 0x000fe20000000000 */
[----:B-----5:R-:W-:Y:S01]  /*0580*/  @!UP1 ULEA UR9, UR10, UR9, 0x18 ;  /* 0x000000090a099291 */ /* 0x020fe2000f8ec03f */
[----:B------:R-:W-:Y:S02]  /*0590*/  VOTEU.ALL UP1, P0 ;  /* 0x00000000003f7886 */ /* 0x000fe40000020000 */
[----:B------:R-:W-:Y:S01]  /*05a0*/  ULDC.64 UR10, c[0x0][0x598] ;  /* 0x00016600000a7ab9 */ /* 0x000fe20000000a00 */
[----:B------:R-:W-:Y:S01]  /*05b0*/  ISETP.NE.AND P0, PT, R0, 0x3, PT ;  /* 0x000000030000780c */ /* 0x000fe20003f05270 */
[----:B------:R-:W1:Y:S02]  /*05c0*/  FENCE.VIEW.ASYNC.S ;  /* 0x00000000000073c6 */ /* 0x000e640000000000 */
[----:B-1----:R1:W2:Y:S01]  /*05d0*/  @!UP0 SYNCS.EXCH.64 URZ, [UR8+0x80], UR4 ;  /* 0x00008004083f85b2 */ /* 0x0022a20008000100 */
[----:B------:R-:W-:-:S02]  /*05e0*/  ISETP.NE.U32.AND P1, PT, RZ, UR10, PT ;  /* 0x0000000aff007c0c */ /* 0x000fc4000bf25070 */
[----:B------:R-:W-:Y:S02]  /*05f0*/  ISETP.EQ.OR P0, PT, R0, RZ, !P0 ;  /* 0x000000ff0000720c */ /* 0x000fe40004702670 */
[----:B------:R-:W-:Y:S02]  /*0600*/  ISETP.NE.AND.EX P1, PT, RZ, UR11, PT, P1 ;  /* 0x0000000bff007c0c */ /* 0x000fe4000bf25310 */
[----:B------:R-:W-:-:S04]  /*0610*/  ISETP.EQ.AND P0, PT, R8, RZ, P0 ;  /* 0x000000ff0800720c */ /* 0x000fc80000702270 */
[----:B------:R-:W-:-:S04]  /*0620*/  SEL R16, RZ, 0x1, !P0 ;  /* 0x00000001ff107807 */ /* 0x000fc80004000000 */
[----:B------:R-:W-:Y:S01]  /*0630*/  SEL R16, R16, 0x2, P3 ;  /* 0x0000000210107807 */ /* 0x000fe20001800000 */
[----:B------:R1:W2:Y:S01]  /*0640*/  @!UP1 SYNCS.EXCH.64 URZ, [UR8+0x88], UR4 ;  /* 0x00008804083f95b2 */ /* 0x0002a20008000100 */
[----:B------:R-:W-:Y:S01]  /*0650*/  NOP ;  /* 0x0000000000007918 */ /* 0x000fe20000000000 */
[----:B------:R1:W2:Y:S01]  /*0660*/  @!UP2 SYNCS.EXCH.64 URZ, [UR9+0x60], UR6 ;  /* 0x00006006093fa5b2 */ /* 0x0002a20008000100 */
[----:B------:R1:W2:Y:S01]  /*0670*/  @!UP3 SYNCS.EXCH.64 URZ, [UR9+0x68], UR6 ;  /* 0x00006806093fb5b2 */ /* 0x0002a20008000100 */
[----:B------:R1:W2:Y:S01]  /*0680*/  @!UP4 SYNCS.EXCH.64 URZ, [UR9+0x70], UR6 ;  /* 0x00007006093fc5b2 */ /* 0x0002a20008000100 */
[----:B------:R1:W2:Y:S01]  /*0690*/  @!UP5 SYNCS.EXCH.64 URZ, [UR9+0x78], UR6 ;  /* 0x00007806093fd5b2 */ /* 0x0002a20008000100 */
[----:B------:R-:W-:Y:S01]  /*06a0*/  NOP ;  /* 0x0000000000007918 */ /* 0x000fe20000000000 */
[----:B--234-:R-:W-:Y:S06]  /*06b0*/  BAR.SYNC.DEFER_BLOCKING 0x0 ;  /* 0x0000000000007b1d */ /* 0x01cfec0000010000 */
[----:B01----:R-:W-:Y:S05]  /*06c0*/  @!P1 BRA `(.L_x_3) ;  /* 0x00000000001c9947 */ /* 0x003fea0003800000 */
[----:B------:R-:W0:Y:S02]  /*06d0*/  LDC.64 R6, c[0x0][0x598] ;  /* 0x00016600ff067b82 */ /* 0x000e240000000a00 */
[----:B0-----:R-:W2:Y:S02]  /*06e0*/  LDG.E.64 R6, desc[UR36][R6.64] ;  /* 0x0000002406067981 */ /* 0x001ea4000c1e1b00 */
[----:B--2---:R-:W-:-:S04]  /*06f0*/  ISETP.NE.U32.AND P0, PT, R6, RZ, PT ;  /* 0x000000ff0600720c */ /* 0x004fc80003f05070 */
[----:B------:R-:W-:-:S13]  /*0700*/  ISETP.NE.AND.EX P0, PT, R7, RZ, PT, P0 ;  /* 0x000000ff0700720c */ /* 0x000fda0003f05300 */
[----:B------:R-:W-:Y:S05]  /*0710*/  @!P0 BRA `(.L_x_3) ;  /* 0x0000000000088947 */ /* 0x000fea0003800000 */
[----:B------:R1:W5:Y:S01]  /*0720*/  LD.E R88, desc[UR36][R6.64] ;  /* 0x0000002406587980 */ /* 0x000362000c101900 */
[----:B------:R-:W-:Y:S05]  /*0730*/  BRA `(.L_x_4) ;  /* 0x0000000000247947 */ /* 0x000fea0003800000 */
.L_x_3:
[----:B------:R-:W-:Y:S02]  /*0740*/  ULDC.64 UR4, c[0x0][0x588] ;  /* 0x0001620000047ab9 */ /* 0x000fe40000000a00 */
[----:B------:R-:W-:-:S04]  /*0750*/  ISETP.NE.U32.AND P0, PT, RZ, UR4, PT ;  /* 0x00000004ff007c0c */ /* 0x000fc8000bf05070 */
[----:B------:R-:W-:-:S13]  /*0760*/  ISETP.NE.AND.EX P0, PT, RZ, UR5, PT, P0 ;  /* 0x00000005ff007c0c */ /* 0x000fda000bf05300 */
[----:B------:R-:W-:Y:S05]  /*0770*/  @!P0 BRA `(.L_x_5) ;  /* 0x00000000000c8947 */ /* 0x000fea0003800000 */
[----:B------:R-:W0:Y:S02]  /*0780*/  LDC.64 R88, c[0x0][0x588] ;  /* 0x00016200ff587b82 */ /* 0x000e240000000a00 */
[----:B0-----:R0:W5:Y:S01]  /*0790*/  LDG.E R88, desc[UR36][R88.64] ;  /* 0x0000002458587981 */ /* 0x001162000c1e1900 */
[----:B------:R-:W-:Y:S05]  /*07a0*/  BRA `(.L_x_4) ;  /* 0x0000000000087947 */ /* 0x000fea0003800000 */
.L_x_5:
[----:B------:R-:W-:Y:S02]  /*07b0*/  ULDC UR4, c[0x0][0x580] ;  /* 0x0001600000047ab9 */ /* 0x000fe40000000800 */
[----:B------:R-:W-:-:S07]  /*07c0*/  IMAD.U32 R88, RZ, RZ, UR4 ;  /* 0x00000004ff587e24 */ /* 0x000fce000f8e00ff */
.L_x_4:
[----:B------:R-:W-:Y:S02]  /*07d0*/  ULDC.64 UR4, c[0x0][0x5a0] ;  /* 0x0001680000047ab9 */ /* 0x000fe40000000a00 */
[----:B------:R-:W-:-:S04]  /*07e0*/  ISETP.NE.U32.AND P0, PT, RZ, UR4, PT ;  /* 0x00000004ff007c0c */ /* 0x000fc8000bf05070 */
[----:B------:R-:W-:-:S13]  /*07f0*/  ISETP.NE.AND.EX P0, PT, RZ, UR5, PT, P0 ;  /* 0x00000005ff007c0c */ /* 0x000fda000bf05300 */
[----:B------:R-:W-:Y:S05]  /*0800*/  @!P0 BRA `(.L_x_6) ;  /* 0x00000000001c8947 */ /* 0x000fea0003800000 */
[----:B-1----:R-:W1:Y:S02]  /*0810*/  LDC.64 R6, c[0x0][0x5a0] ;  /* 0x00016800ff067b82 */ /* 0x002e640000000a00 */
[----:B-1----:R-:W2:Y:S02]  /*0820*/  LDG.E.64 R6, desc[UR36][R6.64] ;  /* 0x0000002406067981 */ /* 0x002ea4000c1e1b00 */
[----:B--2---:R-:W-:-:S04]  /*0830*/  ISETP.NE.U32.AND P0, PT, R6, RZ, PT ;  /* 0x000000ff0600720c */ /* 0x004fc80003f05070 */
[----:B------:R-:W-:-:S13]  /*0840*/  ISETP.NE.AND.EX P0, PT, R7, RZ, PT, P0 ;  /* 0x000000ff0700720c */ /* 0x000fda0003f05300 */
[----:B------:R-:W-:Y:S05]  /*0850*/  @!P0 BRA `(.L_x_6) ;  /* 0x0000000000088947 */ /* 0x000fea0003800000 */
[----:B0-----:R2:W5:Y:S01]  /*0860*/  LD.E R89, desc[UR36][R6.64] ;  /* 0x0000002406597980 */ /* 0x001562000c101900 */
[----:B------:R-:W-:Y:S05]  /*0870*/  BRA `(.L_x_7) ;  /* 0x0000000000247947 */ /* 0x000fea0003800000 */
.L_x_6:
[----:B------:R-:W-:Y:S02]  /*0880*/  ULDC.64 UR4, c[0x0][0x590] ;  /* 0x0001640000047ab9 */ /* 0x000fe40000000a00 */
[----:B------:R-:W-:-:S04]  /*0890*/  ISETP.NE.U32.AND P0, PT, RZ, UR4, PT ;  /* 0x00000004ff007c0c */ /* 0x000fc8000bf05070 */
[----:B------:R-:W-:-:S13]  /*08a0*/  ISETP.NE.AND.EX P0, PT, RZ, UR5, PT, P0 ;  /* 0x00000005ff007c0c */ /* 0x000fda000bf05300 */
[----:B------:R-:W-:Y:S05]  /*08b0*/  @!P0 BRA `(.L_x_8) ;  /* 0x00000000000c8947 */ /* 0x000fea0003800000 */
[----:B-1----:R-:W0:Y:S02]  /*08c0*/  LDC.64 R6, c[0x0][0x590] ;  /* 0x00016400ff067b82 */ /* 0x002e240000000a00 */
[----:B0-----:R0:W5:Y:S01]  /*08d0*/  LDG.E R89, desc[UR36][R6.64] ;  /* 0x0000002406597981 */ /* 0x001162000c1e1900 */
[----:B------:R-:W-:Y:S05]  /*08e0*/  BRA `(.L_x_7) ;  /* 0x0000000000087947 */ /* 0x000fea0003800000 */
.L_x_8:
[----:B------:R-:W-:Y:S02]  /*08f0*/  ULDC UR4, c[0x0][0x584] ;  /* 0x0001610000047ab9 */ /* 0x000fe40000000800 */
[----:B0-----:R-:W-:-:S07]  /*0900*/  IMAD.U32 R89, RZ, RZ, UR4 ;  /* 0x00000004ff597e24 */ /* 0x001fce000f8e00ff */
.L_x_7:
[----:B------:R-:W3:Y:S01]  /*0910*/  LDC R2, c[0x0][0x65c] ;  /* 0x00019700ff027b82 */ /* 0x000ee20000000800 */
[----:B------:R-:W4:Y:S01]  /*0920*/  S2R R14, SR_CTAID.Y ;  /* 0x00000000000e7919 */ /* 0x000f220000002600 */
[----:B------:R-:W-:Y:S01]  /*0930*/  ULDC UR6, c[0x0][0x28c] ;  /* 0x0000a30000067ab9 */ /* 0x000fe20000000800 */
[----:B------:R-:W-:Y:S01]  /*0940*/  ISETP.NE.AND P0, PT, R8, 0x2, PT ;  /* 0x000000020800780c */ /* 0x000fe20003f05270 */
[----:B------:R-:W-:Y:S01]  /*0950*/  UIADD3 UR6, UR6, 0x1f, URZ ;  /* 0x0000001f06067890 */ /* 0x000fe2000fffe03f */
[----:B012---:R-:W0:Y:S01]  /*0960*/  S2R R6, SR_CTAID.X ;  /* 0x0000000000067919 */ /* 0x007e220000002500 */
[----:B------:R-:W-:Y:S01]  /*0970*/  IMAD.MOV.U32 R7, RZ, RZ, RZ ;  /* 0x000000ffff077224 */ /* 0x000fe200078e00ff */
[----:B------:R-:W-:Y:S01]  /*0980*/  UMOV UR38, URZ ;  /* 0x0000003f00267c82 */ /* 0x000fe20008000000 */
[----:B------:R-:W-:Y:S01]  /*0990*/  USHF.R.S32.HI UR7, URZ, 0x1f, UR6 ;  /* 0x0000001f3f077899 */ /* 0x000fe20008011406 */
[----:B------:R-:W-:Y:S01]  /*09a0*/  UMOV UR39, URZ ;  /* 0x0000003f00277c82 */ /* 0x000fe20008000000 */
[----:B------:R-:W-:-:S02]  /*09b0*/  ULDC.64 UR8, c[0x0][0x650] ;  /* 0x0001940000087ab9 */ /* 0x000fc40000000a00 */
[----:B------:R-:W-:-:S04]  /*09c0*/  ULEA.HI UR7, UR7, UR6, URZ, 0x5 ;  /* 0x0000000607077291 */ /* 0x000fc8000f8f283f */
[----:B------:R-:W-:Y:S01]  /*09d0*/  USHF.R.S32.HI UR40, URZ, 0x5, UR7 ;  /* 0x000000053f287899 */ /* 0x000fe20008011407 */
[----:B---3--:R-:W-:-:S13]  /*09e0*/  ISETP.NE.AND P1, PT, R2, 0x1, PT ;  /* 0x000000010200780c */ /* 0x008fda0003f25270 */
[----:B------:R-:W0:Y:S01]  /*09f0*/  @P1 LDC R19, c[0x0][0x10] ;  /* 0x00000400ff131b82 */ /* 0x000e220000000800 */
[----:B----4-:R-:W-:Y:S02]  /*0a00*/  @P1 IMAD.MOV.U32 R8, RZ, RZ, R14 ;  /* 0x000000ffff081224 */ /* 0x010fe400078e000e */
[----:B------:R-:W-:Y:S02]  /*0a10*/  @P1 IMAD.MOV.U32 R9, RZ, RZ, RZ ;  /* 0x000000ffff091224 */ /* 0x000fe400078e00ff */
[----:B------:R-:W-:-:S03]  /*0a20*/  @P1 IMAD.MOV.U32 R17, RZ, RZ, RZ ;  /* 0x000000ffff111224 */ /* 0x000fc600078e00ff */
[----:B------:R-:W1:Y:S01]  /*0a30*/  @!P1 LDC R11, c[0x0][0xc] ;  /* 0x00000300ff0b9b82 */ /* 0x000e620000000800 */
[----:B------:R-:W-:Y:S01]  /*0a40*/  ULDC UR4, c[0x0][0xc] ;  /* 0x0000030000047ab9 */ /* 0x000fe20000000800 */
[----:B------:R-:W-:Y:S02]  /*0a50*/  ULDC UR5, c[0x0][0x10] ;  /* 0x0000040000057ab9 */ /* 0x000fe40000000800 */
[----:B------:R-:W-:-:S04]  /*0a60*/  UIMAD.WIDE.U32 UR4, UR4, UR5, URZ ;  /* 0x00000005040472a5 */ /* 0x000fc8000f8e003f */
[----:B------:R-:W2:Y:S01]  /*0a70*/  LDC R2, c[0x0][0x14] ;  /* 0x00000500ff027b82 */ /* 0x000ea20000000800 */
[----:B0-----:R-:W-:-:S04]  /*0a80*/  @P1 IMAD.WIDE.U32 R18, R6, R19, R8 ;  /* 0x0000001306121225 */ /* 0x001fc800078e0008 */
[----:B------:R-:W-:Y:S02]  /*0a90*/  @P1 IMAD.IADD R17, R19, 0x1, R17 ;  /* 0x0000000113111824 */ /* 0x000fe400078e0211 */
[----:B-1----:R-:W-:-:S04]  /*0aa0*/  @!P1 IMAD.WIDE.U32 R8, R11, R14, R6 ;  /* 0x0000000e0b089225 */ /* 0x002fc800078e0006 */
[----:B------:R-:W-:Y:S02]  /*0ab0*/  @!P1 IMAD.MOV.U32 R18, RZ, RZ, R8 ;  /* 0x000000ffff129224 */ /* 0x000fe400078e0008 */
[----:B------:R-:W-:Y:S02]  /*0ac0*/  @!P1 IMAD.MOV.U32 R17, RZ, RZ, R9 ;  /* 0x000000ffff119224 */ /* 0x000fe400078e0009 */
[----:B--2---:R-:W-:-:S04]  /*0ad0*/  IMAD.WIDE.U32 R12, R2, UR4, RZ ;  /* 0x00000004020c7c25 */ /* 0x004fc8000f8e00ff */
[----:B------:R-:W-:Y:S01]  /*0ae0*/  IMAD R23, R2, UR5, RZ ;  /* 0x0000000502177c24 */ /* 0x000fe2000f8e02ff */
[----:B------:R0:W-:Y:S03]  /*0af0*/  STL.64 [R1], R12 ;  /* 0x0000000c01007387 */ /* 0x0001e60000100a00 */
[----:B------:R-:W-:Y:S01]  /*0b00*/  IMAD.IADD R23, R13, 0x1, R23 ;  /* 0x000000010d177824 */ /* 0x000fe200078e0217 */
[----:B------:R-:W-:Y:S06]  /*0b10*/  @P0 BRA `(.L_x_9) ;  /* 0x0000000000200947 */ /* 0x000fec0003800000 */
[----:B------:R-:W-:Y:S01]  /*0b20*/  UISETP.GE.U32.AND UP0, UPT, UR40, 0x5, UPT ;  /* 0x000000052800788c */ /* 0x000fe2000bf06070 */
[----:B------:R-:W-:Y:S01]  /*0b30*/  IADD3 R18, P0, R18, R12, RZ ;  /* 0x0000000c12127210 */ /* 0x000fe20007f1e0ff */
[----:B------:R-:W-:Y:S01]  /*0b40*/  UIMAD.WIDE.U32 UR4, UR40, -0x33333333, URZ ;  /* 0xcccccccd280478a5 */ /* 0x000fe2000f8e003f */
[----:B------:R-:W-:-:S03]  /*0b50*/  UMOV UR39, URZ ;  /* 0x0000003f00277c82 */ /* 0x000fc60008000000 */
[----:B------:R-:W-:Y:S01]  /*0b60*/  USHF.R.U32.HI UR4, URZ, 0x2, UR5 ;  /* 0x000000023f047899 */ /* 0x000fe20008011605 */
[----:B------:R-:W-:-:S03]  /*0b70*/  IMAD.X R17, R23, 0x1, R17, P0 ;  /* 0x0000000117117824 */ /* 0x000fc600000e0611 */
[----:B------:R-:W-:Y:S02]  /*0b80*/  UIMAD UR38, UR4, -0x5, UR40 ;  /* 0xfffffffb042678a4 */ /* 0x000fe4000f8e0228 */
[----:B------:R-:W-:-:S12]  /*0b90*/  @UP0 ULOP3.LUT UR39, UR4, 0x1, URZ, 0xc0, !UPT ;  /* 0x0000000104270892 */ /* 0x000fd8000f8ec03f */
.L_x_9:
[----:B------:R-:W-:Y:S01]  /*0ba0*/  ISETP.GE.U32.AND P0, PT, R18, UR8, PT ;  /* 0x0000000812007c0c */ /* 0x000fe2000bf06070 */
[----:B------:R-:W-:Y:S01]  /*0bb0*/  IMAD.MOV.U32 R19, RZ, RZ, -0x1 ;  /* 0xffffffffff137424 */ /* 0x000fe200078e00ff */
[----:B------:R-:W-:Y:S01]  /*0bc0*/  PRMT R8, RZ, 0x7610, R8 ;  /* 0x00007610ff087816 */ /* 0x000fe20000000008 */
[----:B------:R-:W-:Y:S01]  /*0bd0*/  IMAD.MOV.U32 R22, RZ, RZ, -0x1 ;  /* 0xffffffffff167424 */ /* 0x000fe200078e00ff */
[----:B------:R-:W-:Y:S01]  /*0be0*/  ISETP.GE.U32.AND.EX P0, PT, R17, UR9, PT, P0 ;  /* 0x0000000911007c0c */ /* 0x000fe2000bf06100 */
[----:B------:R-:W-:-:S12]  /*0bf0*/  IMAD.MOV.U32 R2, RZ, RZ, -0x1 ;  /* 0xffffffffff027424 */ /* 0x000fd800078e00ff */
[----:B------:R-:W-:Y:S05]  /*0c00*/  @P0 BRA `(.L_x_10) ;  /* 0x00000004005c0947 */ /* 0x000fea0003800000 */
[----:B------:R-:W1:Y:S01]  /*0c10*/  LDC.64 R20, c[0x0][0x628] ;  /* 0x00018a00ff147b82 */ /* 0x000e620000000a00 */
[----:B------:R-:W-:Y:S02]  /*0c20*/  IMAD.MOV.U32 R8, RZ, RZ, R18 ;  /* 0x000000ffff087224 */ /* 0x000fe400078e0012 */
[----:B------:R-:W-:-:S05]  /*0c30*/  IMAD.MOV.U32 R9, RZ, RZ, R17 ;  /* 0x000000ffff097224 */ /* 0x000fca00078e0011 */
[----:B------:R-:W2:Y:S08]  /*0c40*/  LDC R2, c[0x0][0x630] ;  /* 0x00018c00ff027b82 */ /* 0x000eb00000000800 */
[----:B------:R-:W3:Y:S01]  /*0c50*/  LDC.64 R24, c[0x0][0x620] ;  /* 0x00018800ff187b82 */ /* 0x000ee20000000a00 */
[----:B-1----:R-:W-:-:S04]  /*0c60*/  ISETP.NE.U32.AND P0, PT, R20, RZ, PT ;  /* 0x000000ff1400720c */ /* 0x002fc80003f05070 */
[----:B------:R-:W-:-:S13]  /*0c70*/  ISETP.NE.AND.EX P0, PT, R21, RZ, PT, P0 ;  /* 0x000000ff1500720c */ /* 0x000fda0003f05300 */
[----:B--23--:R-:W-:Y:S05]  /*0c80*/  @!P0 BRA `(.L_x_11) ;  /* 0x0000000000288947 */ /* 0x00cfea0003800000 */
[----:B0-----:R-:W0:Y:S02]  /*0c90*/  LDC R13, c[0x0][0x634] ;  /* 0x00018d00ff0d7b82 */ /* 0x001e240000000800 */
[----:B0-----:R-:W-:-:S05]  /*0ca0*/  IADD3 R13, P0, R18, R13, RZ ;  /* 0x0000000d120d7210 */ /* 0x001fca0007f1e0ff */
[----:B------:R-:W-:-:S04]  /*0cb0*/  IMAD.X R15, RZ, RZ, R17, P0 ;  /* 0x000000ffff0f7224 */ /* 0x000fc800000e0611 */
[----:B------:R-:W-:-:S04]  /*0cc0*/  IMAD.WIDE.U32 R8, R15, R20, RZ ;  /* 0x000000140f087225 */ /* 0x000fc800078e00ff */
[----:B------:R-:W-:-:S04]  /*0cd0*/  IMAD.WIDE.U32 R10, P0, R13, R21, R8 ;  /* 0x000000150d0a7225 */ /* 0x000fc80007800008 */
[----:B------:R-:W-:-:S04]  /*0ce0*/  IMAD.WIDE.U32 R8, R13, R20, RZ ;  /* 0x000000140d087225 */ /* 0x000fc800078e00ff */
[----:B------:R-:W-:Y:S01]  /*0cf0*/  IMAD.X R13, RZ, RZ, RZ, P0 ;  /* 0x000000ffff0d7224 */ /* 0x000fe200000e06ff */
[----:B------:R-:W-:Y:S01]  /*0d00*/  IADD3 RZ, P0, R9, R10, RZ ;  /* 0x0000000a09ff7210 */ /* 0x000fe20007f1e0ff */
[----:B------:R-:W-:-:S04]  /*0d10*/  IMAD.MOV.U32 R12, RZ, RZ, R11 ;  /* 0x000000ffff0c7224 */ /* 0x000fc800078e000b */
[----:B------:R-:W-:-:S08]  /*0d20*/  IMAD.WIDE.U32.X R8, R15, R21, R12, P0 ;  /* 0x000000150f087225 */ /* 0x000fd000000e040c */
.L_x_11:
[-CC-:B------:R-:W-:Y:S01]  /*0d30*/  SHF.R.U64 R31, R8, R2.reuse, R9.reuse ;  /* 0x00000002081f7219 */ /* 0x180fe20000001209 */
[----:B0-----:R-:W0:Y:S01]  /*0d40*/  LDC R12, c[0x0][0x618] ;  /* 0x00018600ff0c7b82 */ /* 0x001e220000000800 */
[----:B------:R-:W-:Y:S01]  /*0d50*/  SHF.R.U32.HI R7, RZ, R2, R9 ;  /* 0x00000002ff077219 */ /* 0x000fe20000011609 */
[----:B------:R-:W-:Y:S01]  /*0d60*/  ULDC UR4, c[0x0][0x150] ;  /* 0x0000540000047ab9 */ /* 0x000fe20000000800 */
[----:B------:R-:W-:Y:S01]  /*0d70*/  IADD3 R11, P0, RZ, -R31, RZ ;  /* 0x8000001fff0b7210 */ /* 0x000fe20007f1e0ff */
[----:B------:R-:W-:Y:S01]  /*0d80*/  IMAD.MOV.U32 R19, RZ, RZ, R17 ;  /* 0x000000ffff137224 */ /* 0x000fe200078e0011 */
[----:B------:R-:W-:-:S03]  /*0d90*/  I2FP.F32.U32 R2, R6 ;  /* 0x0000000600027245 */ /* 0x000fc60000201000 */
[----:B------:R-:W1:Y:S01]  /*0da0*/  LDC.64 R26, c[0x0][0x640] ;  /* 0x00019000ff1a7b82 */ /* 0x000e620000000a00 */
[----:B------:R-:W-:Y:S02]  /*0db0*/  IMAD.X R13, RZ, RZ, ~R7, P0 ;  /* 0x000000ffff0d7224 */ /* 0x000fe400000e0e07 */
[----:B------:R-:W-:Y:S01]  /*0dc0*/  FMUL R2, R2, UR4 ;  /* 0x0000000402027c20 */ /* 0x000fe20008400000 */
[----:B------:R-:W-:Y:S01]  /*0dd0*/  IMAD.WIDE.U32 R8, R11, R24, R18 ;  /* 0x000000180b087225 */ /* 0x000fe200078e0012 */
[----:B------:R-:W-:-:S03]  /*0de0*/  ULDC UR4, c[0x0][0x154] ;  /* 0x0000550000047ab9 */ /* 0x000fc60000000800 */
[----:B------:R-:W-:Y:S01]  /*0df0*/  IMAD R10, R13, R24, RZ ;  /* 0x000000180d0a7224 */ /* 0x000fe200078e02ff */
[----:B------:R-:W2:Y:S01]  /*0e00*/  LDC R7, c[0x0][0x144] ;  /* 0x00005100ff077b82 */ /* 0x000ea20000000800 */
[----:B------:R-:W3:Y:S02]  /*0e10*/  F2I.U32.TRUNC.NTZ R2, R2 ;  /* 0x0000000200027305 */ /* 0x000ee4000020f000 */
[----:B------:R-:W-:-:S04]  /*0e20*/  IMAD R11, R11, R25, R10 ;  /* 0x000000190b0b7224 */ /* 0x000fc800078e020a */
[----:B------:R-:W-:Y:S01]  /*0e30*/  IMAD.IADD R9, R9, 0x1, R11 ;  /* 0x0000000109097824 */ /* 0x000fe200078e020b */
[----:B------:R-:W4:Y:S01]  /*0e40*/  LDC R22, c[0x0][0x608] ;  /* 0x00018200ff167b82 */ /* 0x000f220000000800 */
[----:B------:R-:W-:-:S03]  /*0e50*/  IMAD.MOV.U32 R11, RZ, RZ, -0x1 ;  /* 0xffffffffff0b7424 */ /* 0x000fc600078e00ff */
[--C-:B0-----:R-:W-:Y:S02]  /*0e60*/  SHF.R.U64 R20, R8, R12, R9.reuse ;  /* 0x0000000c08147219 */ /* 0x101fe40000001209 */
[----:B------:R-:W-:Y:S02]  /*0e70*/  I2FP.F32.U32 R8, R14 ;  /* 0x0000000e00087245 */ /* 0x000fe40000201000 */
[----:B------:R-:W0:Y:S01]  /*0e80*/  LDC R24, c[0x0][0x658] ;  /* 0x00019600ff187b82 */ /* 0x000e220000000800 */
[----:B-1----:R-:W-:Y:S01]  /*0e90*/  ISETP.NE.U32.AND P0, PT, R26, RZ, PT ;  /* 0x000000ff1a00720c */ /* 0x002fe20003f05070 */
[----:B---3--:R-:W-:Y:S02]  /*0ea0*/  IMAD.MOV R10, RZ, RZ, -R2 ;  /* 0x000000ffff0a7224 */ /* 0x008fe400078e0a02 */
[----:B------:R-:W-:Y:S01]  /*0eb0*/  FMUL R8, R8, UR4 ;  /* 0x0000000408087c20 */ /* 0x000fe20008400000 */
[----:B------:R-:W-:Y:S02]  /*0ec0*/  SHF.R.U32.HI R9, RZ, R12, R9 ;  /* 0x0000000cff097219 */ /* 0x000fe40000011609 */
[----:B------:R-:W-:Y:S01]  /*0ed0*/  ISETP.NE.AND.EX P0, PT, R27, RZ, PT, P0 ;  /* 0x000000ff1b00720c */ /* 0x000fe20003f05300 */
[----:B------:R1:W3:Y:S01]  /*0ee0*/  F2I.U32.TRUNC.NTZ R15, R8 ;  /* 0x00000008000f7305 */ /* 0x0002e2000020f000 */
[----:B------:R-:W1:Y:S01]  /*0ef0*/  LDC R19, c[0x0][0x148] ;  /* 0x00005200ff137b82 */ /* 0x000e620000000800 */
[----:B--2---:R-:W-:-:S07]  /*0f00*/  IMAD R2, R7, R10, R6 ;  /* 0x0000000a07027224 */ /* 0x004fce00078e0206 */
[----:B------:R-:W2:Y:S01]  /*0f10*/  LDC R25, c[0x0][0x600] ;  /* 0x00018000ff197b82 */ /* 0x000ea20000000800 */
[-CC-:B----4-:R-:W-:Y:S02]  /*0f20*/  SHF.R.U64 R32, R20, R22.reuse, R9.reuse ;  /* 0x0000001614207219 */ /* 0x190fe40000001209 */
[----:B------:R-:W-:Y:S01]  /*0f30*/  SHF.R.U32.HI R7, RZ, R22, R9 ;  /* 0x00000016ff077219 */ /* 0x000fe20000011609 */
[----:B------:R-:W-:-:S04]  /*0f40*/  IMAD.MOV.U32 R9, RZ, RZ, 0x1 ;  /* 0x00000001ff097424 */ /* 0x000fc800078e00ff */
[----:B------:R-:W4:Y:S01]  /*0f50*/  LDC R28, c[0x0][0x648] ;  /* 0x00019200ff1c7b82 */ /* 0x000f220000000800 */
[-C--:B0-----:R-:W-:Y:S02]  /*0f60*/  SHF.L.U32 R6, R11, R24.reuse, RZ ;  /* 0x000000180b067219 */ /* 0x081fe400000006ff */
[--C-:B------:R-:W-:Y:S02]  /*0f70*/  SHF.R.U64 R22, R32, R24, R7.reuse ;  /* 0x0000001820167219 */ /* 0x100fe40000001207 */
[----:B------:R-:W-:Y:S02]  /*0f80*/  LOP3.LUT R13, RZ, R6, RZ, 0x33, !PT ;  /* 0x00000006ff0d7212 */ /* 0x000fe400078e33ff */
[-C--:B------:R-:W-:Y:S01]  /*0f90*/  SHF.R.U32.HI R7, RZ, R24.reuse, R7 ;  /* 0x00000018ff077219 */ /* 0x080fe20000011607 */
[----:B------:R-:W0:Y:S01]  /*0fa0*/  LDC R29, c[0x0][0x638] ;  /* 0x00018e00ff1d7b82 */ /* 0x000e220000000800 */
[----:B------:R-:W-:Y:S01]  /*0fb0*/  SHF.L.U32 R12, R9, R24, RZ ;  /* 0x00000018090c7219 */ /* 0x000fe200000006ff */
[----:B------:R-:W-:-:S06]  /*0fc0*/  IMAD.MOV.U32 R6, RZ, RZ, R22 ;  /* 0x000000ffff067224 */ /* 0x000fcc00078e0016 */
[----:B------:R-:W0:Y:S01]  /*0fd0*/  LDC R30, c[0x0][0x610] ;  /* 0x00018400ff1e7b82 */ /* 0x000e220000000800 */
[----:B-1-3--:R-:W-:Y:S05]  /*0fe0*/  @!P0 BRA `(.L_x_12) ;  /* 0x0000000000288947 */ /* 0x00afea0003800000 */
[----:B------:R-:W1:Y:S02]  /*0ff0*/  LDC R11, c[0x0][0x64c] ;  /* 0x00019300ff0b7b82 */ /* 0x000e640000000800 */
[----:B-1----:R-:W-:-:S05]  /*1000*/  IADD3 R11, P0, R22, R11, RZ ;  /* 0x0000000b160b7210 */ /* 0x002fca0007f1e0ff */
        /* <DEDUP_REMOVED lines=8> */
.L_x_12:
[----:B----4-:R-:W-:Y:S01]  /*1090*/  SHF.R.U64 R6, R6, R28, R7 ;  /* 0x0000001c06067219 */ /* 0x010fe20000001207 */
[----:B--2---:R-:W-:Y:S01]  /*10a0*/  VIADD R7, R25, 0xffffffff ;  /* 0xffffffff19077836 */ /* 0x004fe20000000000 */
[----:B------:R-:W-:Y:S01]  /*10b0*/  LOP3.LUT R13, R32, R13, RZ, 0xc0, !PT ;  /* 0x0000000d200d7212 */ /* 0x000fe200078ec0ff */
[----:B------:R-:W-:Y:S02]  /*10c0*/  IMAD.MOV R15, RZ, RZ, -R15 ;  /* 0x000000ffff0f7224 */ /* 0x000fe400078e0a0f */
[----:B------:R-:W-:Y:S01]  /*10d0*/  IMAD.MOV R8, RZ, RZ, -R6 ;  /* 0x000000ffff087224 */ /* 0x000fe200078e0a06 */
[----:B------:R-:W-:Y:S01]  /*10e0*/  LOP3.LUT R7, R20, R7, RZ, 0xc0, !PT ;  /* 0x0000000714077212 */ /* 0x000fe200078ec0ff */
[----:B------:R-:W-:Y:S02]  /*10f0*/  IMAD R13, R12, R6, R13 ;  /* 0x000000060c0d7224 */ /* 0x000fe400078e020d */
[----:B------:R-:W-:Y:S02]  /*1100*/  @P1 IMAD R2, R19, R15, R14 ;  /* 0x0000000f13021224 */ /* 0x000fe400078e020e */
[----:B0-----:R-:W-:-:S02]  /*1110*/  IMAD R6, R8, R29, R22 ;  /* 0x0000001d08067224 */ /* 0x001fc400078e0216 */
[----:B------:R-:W-:Y:S02]  /*1120*/  IMAD R2, R13, R30, R2 ;  /* 0x0000001e0d027224 */ /* 0x000fe400078e0202 */
[----:B------:R-:W-:Y:S02]  /*1130*/  IMAD R19, R6, R25, R7 ;  /* 0x0000001906137224 */ /* 0x000fe400078e0207 */
[----:B------:R-:W-:-:S03]  /*1140*/  IMAD.MOV.U32 R8, RZ, RZ, 0x1 ;  /* 0x00000001ff087424 */ /* 0x000fc600078e00ff */
[----:B------:R-:W-:Y:S02]  /*1150*/  SEL R22, R19, R2, !P1 ;  /* 0x0000000213167207 */ /* 0x000fe40004800000 */
[----:B------:R-:W-:Y:S01]  /*1160*/  SEL R19, R2, R19, !P1 ;  /* 0x0000001302137207 */ /* 0x000fe20004800000 */
[----:B------:R-:W-:-:S07]  /*1170*/  IMAD.MOV.U32 R2, RZ, RZ, R31 ;  /* 0x000000ffff027224 */ /* 0x000fce00078e001f */
.L_x_10:
[----:B------:R-:W-:Y:S05]  /*1180*/  @!P2 BRA `(.L_x_13) ;  /* 0x000000540010a947 */ /* 0x000fea0003800000 */
[----:B------:R-:W-:-:S13]  /*1190*/  ISETP.GT.U32.AND P0, PT, R33, 0x1, PT ;  /* 0x000000012100780c */ /* 0x000fda0003f04070 */
[----:B------:R-:W-:Y:S05]  /*11a0*/  @P0 EXIT ;  /* 0x000000000000094d */ /* 0x000fea0003800000 */
.L_x_14:
[----:B------:R-:W-:-:S08]  /*11b0*/  NOP ;  /* 0x0000000000007918 */ /* 0x000fd00000000000 */
[----:B------:R-:W1:Y:S02]  /*11c0*/  USETMAXREG.TRY_ALLOC.CTAPOOL UP0, 0xe8 ;  /* 0x000000e8000079c8 */ /* 0x000e640008000600 */
[----:B-1----:R-:W-:-:S13]  /*11d0*/  PLOP3.LUT P0, PT, PT, PT, UP0, 0x80, 0x0 ;  /* 0x000000000000781c */ /* 0x002fda0003f0f008 */
[----:B------:R-:W-:Y:S05]  /*11e0*/  @!P0 BRA `(.L_x_14) ;  /* 0xfffffffc00f08947 */ /* 0x000fea000383ffff */
[----:B------:R-:W-:-:S13]  /*11f0*/  LOP3.LUT P0, RZ, R8, 0xff, RZ, 0xc0, !PT ;  /* 0x000000ff08ff7812 */ /* 0x000fda000780c0ff */
[----:B------:R-:W-:Y:S05]  /*1200*/  @!P0 EXIT ;  /* 0x000000000000894d */ /* 0x000fea0003800000 */
[----:B------:R-:W1:Y:S01]  /*1210*/  S2UR UR4, SR_CgaCtaId ;  /* 0x00000000000479c3 */ /* 0x000e620000008800 */
[----:B------:R-:W-:Y:S01]  /*1220*/  VIADD R6, R5, 0xffffffff ;  /* 0xffffffff05067836 */ /* 0x000fe20000000000 */
[----:B------:R-:W-:Y:S01]  /*1230*/  SHF.R.S32.HI R0, RZ, 0x1f, R3 ;  /* 0x0000001fff007819 */ /* 0x000fe20000011403 */
[----:B------:R-:W-:Y:S01]  /*1240*/  UMOV UR41, 0x400 ;  /* 0x0000040000297882 */ /* 0x000fe20000000000 */
[----:B------:R-:W-:Y:S01]  /*1250*/  UISETP.LT.AND UP0, UPT, UR40, 0x1, UPT ;  /* 0x000000012800788c */ /* 0x000fe2000bf01270 */
[----:B------:R-:W-:Y:S01]  /*1260*/  LOP3.LUT R100, R16, 0x1, RZ, 0xfc, !PT ;  /* 0x0000000110647812 */ /* 0x000fe200078efcff */
[----:B------:R-:W-:Y:S01]  /*1270*/  ULDC UR6, c[0x0][0x284] ;  /* 0x0000a10000067ab9 */ /* 0x000fe20000000800 */
[----:B------:R-:W-:Y:S01]  /*1280*/  R2UR UR42, R6 ;  /* 0x00000000062a72ca */ /* 0x000fe200000e0000 */
[----:B------:R-:W-:Y:S01]  /*1290*/  USEL UR43, UR40, 0x1, UP0 ;  /* 0x00000001282b7887 */ /* 0x000fe20008000000 */
[CC--:B------:R-:W-:Y:S01]  /*12a0*/  LEA.HI R4, R0.reuse, R3.reuse, RZ, 0x2 ;  /* 0x0000000300047211 */ /* 0x0c0fe200078f10ff */
[----:B------:R-:W-:Y:S01]  /*12b0*/  USHF.L.U32 UR46, UR40, 0x1, URZ ;  /* 0x00000001282e7899 */ /* 0x000fe2000800063f */
[----:B------:R-:W-:Y:S01]  /*12c0*/  LEA.HI R0, R0, R3, RZ, 0x5 ;  /* 0x0000000300007211 */ /* 0x000fe200078f28ff */
[----:B------:R-:W-:Y:S01]  /*12d0*/  UIADD3 UR43, -UR43, UR40, URZ ;  /* 0x000000282b2b7290 */ /* 0x000fe2000fffe13f */
[----:B------:R-:W-:-:S02]  /*12e0*/  SHF.R.S32.HI R90, RZ, 0x2, R4 ;  /* 0x00000002ff5a7819 */ /* 0x000fc40000011404 */
[----:B------:R-:W-:Y:S02]  /*12f0*/  SHF.R.S32.HI R5, RZ, 0x1f, R4 ;  /* 0x0000001fff057819 */ /* 0x000fe40000011404 */
[----:B------:R-:W-:Y:S02]  /*1300*/  LOP3.LUT R92, R4, 0xfffffffc, RZ, 0xc0, !PT ;  /* 0xfffffffc045c7812 */ /* 0x000fe400078ec0ff */
[----:B------:R-:W-:Y:S01]  /*1310*/  LEA.HI R5, R5, R90, RZ, 0x3 ;  /* 0x0000005a05057211 */ /* 0x000fe200078f18ff */
[----:B------:R-:W-:Y:S01]  /*1320*/  USHF.L.U32 UR42, UR42, 0x3, URZ ;  /* 0x000000032a2a7899 */ /* 0x000fe2000800063f */
[----:B------:R-:W-:Y:S01]  /*1330*/  ISETP.NE.AND P0, PT, R6, RZ, PT ;  /* 0x000000ff0600720c */ /* 0x000fe20003f05270 */
[----:B------:R-:W-:Y:S01]  /*1340*/  IMAD.IADD R92, R3, 0x1, -R92 ;  /* 0x00000001035c7824 */ /* 0x000fe200078e0a5c */
[----:B------:R-:W-:Y:S01]  /*1350*/  LOP3.LUT R5, R5, 0xfffffff8, RZ, 0xc0, !PT ;  /* 0xfffffff805057812 */ /* 0x000fe200078ec0ff */
[----:B-1----:R-:W-:Y:S01]  /*1360*/  ULEA UR41, UR4, UR41, 0x18 ;  /* 0x0000002904297291 */ /* 0x002fe2000f8ec03f */
[----:B------:R-:W-:Y:S01]  /*1370*/  SEL R101, RZ, 0x1, P0 ;  /* 0x00000001ff657807 */ /* 0x000fe20000000000 */
[----:B------:R-:W-:-:S02]  /*1380*/  IMAD.U32 R94, RZ, RZ, UR42 ;  /* 0x0000002aff5e7e24 */ /* 0x000fc4000f8e00ff */
[----:B------:R-:W-:Y:S01]  /*1390*/  UIADD3 UR47, UR41, 0x60, URZ ;  /* 0x00000060292f7890 */ /* 0x000fe2000fffe03f */
[----:B------:R-:W-:Y:S01]  /*13a0*/  IMAD.IADD R90, R90, 0x1, -R5 ;  /* 0x000000015a5a7824 */ /* 0x000fe200078e0a05 */
[----:B------:R-:W-:Y:S01]  /*13b0*/  UIADD3 UR4, UR41, 0x180, URZ ;  /* 0x0000018029047890 */ /* 0x000fe2000fffe03f */
[----:B------:R-:W-:Y:S01]  /*13c0*/  SHF.R.S32.HI R5, RZ, 0x5, R0 ;  /* 0x00000005ff057819 */ /* 0x000fe20000011400 */
[----:B------:R-:W-:Y:S01]  /*13d0*/  UIADD3 UR5, UR41, 0x5180, URZ ;  /* 0x0000518029057890 */ /* 0x000fe2000fffe03f */
[C---:B------:R-:W-:Y:S01]  /*13e0*/  LOP3.LUT R96, R94.reuse, 0x8, RZ, 0xc0, !PT ;  /* 0x000000085e607812 */ /* 0x040fe200078ec0ff */
[----:B------:R-:W-:Y:S01]  /*13f0*/  USHF.R.U32.HI UR4, URZ, 0x4, UR4 ;  /* 0x000000043f047899 */ /* 0x000fe20008011604 */
[--C-:B------:R-:W-:Y:S01]  /*1400*/  SHF.R.S32.HI R91, RZ, 0x1f, R90.reuse ;  /* 0x0000001fff5b7819 */ /* 0x100fe2000001145a */
[----:B------:R-:W-:Y:S01]  /*1410*/  USHF.R.U32.HI UR5, URZ, 0x4, UR5 ;  /* 0x000000043f057899 */ /* 0x000fe20008011605 */
[C-C-:B------:R-:W-:Y:S01]  /*1420*/  IMAD R97, R5.reuse, -0x10, -R90.reuse ;  /* 0xfffffff005617824 */ /* 0x140fe200078e0a5a */
[----:B------:R-:W-:Y:S01]  /*1430*/  ULOP3.LUT UR4, UR4, 0x3fff, URZ, 0xc0, !UPT ;  /* 0x00003fff04047892 */ /* 0x000fe2000f8ec03f */
[----:B------:R-:W-:Y:S01]  /*1440*/  IMAD.U32 R93, RZ, RZ, UR47 ;  /* 0x0000002fff5d7e24 */ /* 0x000fe2000f8e00ff */
[----:B------:R-:W-:Y:S01]  /*1450*/  ULOP3.LUT UR5, UR5, 0x3fff, URZ, 0xc0, !UPT ;  /* 0x00003fff05057892 */ /* 0x000fe2000f8ec03f */
[----:B------:R-:W-:Y:S01]  /*1460*/  IMAD.WIDE R90, R5, 0x10, R90 ;  /* 0x00000010055a7825 */ /* 0x000fe200078e025a */
[----:B------:R-:W-:Y:S01]  /*1470*/  LOP3.LUT R94, R94, 0x8, RZ, 0xc, !PT ;  /* 0x000000085e5e7812 */ /* 0x000fe200078e0cff */
[----:B------:R-:W-:Y:S01]  /*1480*/  ULOP3.LUT UR44, UR4, 0x10000, URZ, 0xfc, !UPT ;  /* 0x00010000042c7892 */ /* 0x000fe2000f8efc3f */
[----:B------:R-:W-:Y:S01]  /*1490*/  LOP3.LUT R96, R96, 0x18, RZ, 0x3c, !PT ;  /* 0x0000001860607812 */ /* 0x000fe200078e3cff */
[----:B------:R-:W-:Y:S01]  /*14a0*/  VIADD R95, R93, UR42 ;  /* 0x0000002a5d5f7c36 */ /* 0x000fe20008000000 */
[----:B------:R-:W-:Y:S01]  /*14b0*/  ULOP3.LUT UR45, UR5, 0x10000, URZ, 0xfc, !UPT ;  /* 0x00010000052d7892 */ /* 0x000fe2000f8efc3f */
[----:B------:R-:W-:-:S11]  /*14c0*/  VIADD R97, R97, UR6 ;  /* 0x0000000661617c36 */ /* 0x000fd60008000000 */
.L_x_162:
[----:B------:R-:W-:Y:S01]  /*14d0*/  SHF.L.U32 R0, R101, 0x1f, RZ ;  /* 0x0000001f65007819 */ /* 0x000fe200000006ff */
[----:B------:R-:W-:Y:S02]  /*14e0*/  ULDC UR4, c[0x0][0x28c] ;  /* 0x0000a30000047ab9 */ /* 0x000fe40000000800 */
[----:B------:R-:W-:Y:S01]  /*14f0*/  ISETP.LT.AND P1, PT, RZ, UR4, PT ;  /* 0x00000004ff007c0c */ /* 0x000fe2000bf21270 */
[----:B------:R-:W1:Y:S02]  /*1500*/  SYNCS.PHASECHK.TRANS64.TRYWAIT P0, [R93+UR42], R0 ;  /* 0x000000005d0075a7 */ /* 0x000e64000800016a */
[----:B-1-34-:R-:W-:Y:S10]  /*1510*/  @!P0 BRA `(.L_x_15) ;  /* 0x0000006000488947 */ /* 0x01aff40003800000 */
.L_x_185:
[----:B------:R-:W-:Y:S05]  /*1520*/  @P1 BRA `(.L_x_16) ;  /* 0x0000000000401947 */ /* 0x000fea0003800000 */
[----:B-1----:R-:W-:Y:S01]  /*1530*/  MOV R0, 0x0 ;  /* 0x0000000000007802 */ /* 0x002fe20000000f00 */
[----:B------:R-:W-:Y:S01]  /*1540*/  ULDC.64 UR4, c[0x4][0x68] ;  /* 0x01001a0000047ab9 */ /* 0x000fe20000000a00 */
[----:B------:R-:W-:Y:S01]  /*1550*/  ULDC.64 UR6, c[0x4][0x8] ;  /* 0x0100020000067ab9 */ /* 0x000fe20000000a00 */
[----:B------:R-:W-:Y:S01]  /*1560*/  IMAD.U32 R4, RZ, RZ, UR4 ;  /* 0x00000004ff047e24 */ /* 0x000fe2000f8e00ff */
[----:B------:R1:W2:Y:S01]  /*1570*/  LDC.64 R14, c[0x4][R0] ;  /* 0x01000000000e7b82 */ /* 0x0002a20000000a00 */
[----:B------:R-:W-:Y:S01]  /*1580*/  IMAD.U32 R5, RZ, RZ, UR5 ;  /* 0x00000005ff057e24 */ /* 0x000fe2000f8e00ff */
[----:B------:R-:W-:Y:S01]  /*1590*/  ULDC.64 UR4, c[0x4][0x70] ;  /* 0x01001c0000047ab9 */ /* 0x000fe20000000a00 */
[----:B------:R-:W-:Y:S02]  /*15a0*/  IMAD.U32 R10, RZ, RZ, UR6 ;  /* 0x00000006ff0a7e24 */ /* 0x000fe4000f8e00ff */
[----:B------:R-:W-:Y:S02]  /*15b0*/  IMAD.U32 R6, RZ, RZ, UR4 ;  /* 0x00000004ff067e24 */ /* 0x000fe4000f8e00ff */
[----:B------:R-:W-:-:S02]  /*15c0*/  IMAD.U32 R7, RZ, RZ, UR5 ;  /* 0x00000005ff077e24 */ /* 0x000fc4000f8e00ff */
[----:B------:R-:W-:Y:S02]  /*15d0*/  IMAD.U32 R11, RZ, RZ, UR7 ;  /* 0x00000007ff0b7e24 */ /* 0x000fe4000f8e00ff */
[----:B------:R-:W-:Y:S02]  /*15e0*/  IMAD.MOV.U32 R8, RZ, RZ, 0x1e1 ;  /* 0x000001e1ff087424 */ /* 0x000fe400078e00ff */
[----:B0-----:R-:W-:Y:S02]  /*15f0*/  IMAD.MOV.U32 R12, RZ, RZ, 0x1 ;  /* 0x00000001ff0c7424 */ /* 0x001fe400078e00ff */
[----:B-1----:R-:W-:-:S07]  /*1600*/  IMAD.MOV.U32 R13, RZ, RZ, RZ ;  /* 0x000000ffff0d7224 */ /* 0x002fce00078e00ff */
[----:B------:R-:W-:-:S07]  /*1610*/  LEPC R20, `(.L_x_16) ;  /* 0x000000001014794e */ /* 0x000fce0000000000 */
[----:B--2--5:R-:W-:Y:S05]  /*1620*/  CALL.ABS.NOINC R14 ;  /* 0x000000000e007343 */ /* 0x024fea0003c00000 */
.L_x_16:
[----:B------:R-:W-:-:S13]  /*1630*/  ISETP.NE.AND P0, PT, R100, 0x3, PT ;  /* 0x000000036400780c */ /* 0x000fda0003f05270 */
[----:B------:R-:W-:Y:S05]  /*1640*/  @!P0 BRA `(.L_x_17) ;  /* 0x0000000000048947 */ /* 0x000fea0003800000 */
[----:B------:R-:W-:Y:S01]  /*1650*/  BPT.TRAP 0x1 ;  /* 0x000000040000795c */ /* 0x000fe20000300000 */
.L_x_17:
[----:B------:R-:W-:Y:S02]  /*1660*/  IMAD.U32 R3, RZ, RZ, UR38 ;  /* 0x00000026ff037e24 */ /* 0x000fe4000f8e00ff */
[----:B-1----:R-:W-:-:S03]  /*1670*/  IMAD.U32 R0, RZ, RZ, UR39 ;  /* 0x00000027ff007e24 */ /* 0x002fc6000f8e00ff */
[----:B------:R-:W-:Y:S02]  /*1680*/  LEA R3, R3, UR41, 0x3 ;  /* 0x0000002903037c11 */ /* 0x000fe4000f8e18ff */
[----:B------:R-:W-:-:S04]  /*1690*/  SHF.L.U32 R0, R0, 0x1f, RZ ;  /* 0x0000001f00007819 */ /* 0x000fc800000006ff */
[----:B------:R1:W2:Y:S01]  /*16a0*/  SYNCS.PHASECHK.TRANS64.TRYWAIT P1, [R3+URZ], R0 ;  /* 0x00000000030075a7 */ /* 0x0002a2000802017f */
[----:B------:R-:W-:Y:S05]  /*16b0*/  @!P0 BRA `(.L_x_18) ;  /* 0x0000000000048947 */ /* 0x000fea0003800000 */
[----:B------:R-:W-:Y:S01]  /*16c0*/  BPT.TRAP 0x1 ;  /* 0x000000040000795c */ /* 0x000fe20000300000 */
.L_x_18:
[----:B--2---:R-:W-:Y:S05]  /*16d0*/  @P1 BRA `(.L_x_19) ;  /* 0x0000000000081947 */ /* 0x004fea0003800000 */
[----:B------:R-:W2:Y:S02]  /*16e0*/  SYNCS.PHASECHK.TRANS64.TRYWAIT P1, [R3+URZ], R0 ;  /* 0x00000000030075a7 */ /* 0x000ea4000802017f */
[----:B--2---:R-:W-:Y:S05]  /*16f0*/  @!P1 BRA `(.L_x_20) ;  /* 0x0000005c00e49947 */ /* 0x004fea0003800000 */
.L_x_19:
[----:B------:R-:W-:Y:S05]  /*1700*/  WARPSYNC.ALL ;  /* 0x0000000000007948 */ /* 0x000fea0003800000 */
[----:B------:R-:W-:Y:S01]  /*1710*/  ULEA UR4, UR38, UR44, 0x8 ;  /* 0x0000002c26047291 */ /* 0x000fe2000f8e403f */
[----:B------:R-:W-:Y:S01]  /*1720*/  WARPGROUP.ARRIVE ;  /* 0x00000000000079c5 */ /* 0x000fe20000000000 */
[----:B------:R-:W-:Y:S01]  /*1730*/  ULEA UR6, UR38, UR45, 0x9 ;  /* 0x0000002d26067291 */ /* 0x000fe2000f8e483f */
[----:B-12---:R-:W-:Y:S01]  /*1740*/  IMAD.U32 R0, RZ, RZ, UR43 ;  /* 0x0000002bff007e24 */ /* 0x006fe2000f8e00ff */
[----:B------:R-:W-:Y:S01]  /*1750*/  UMOV UR5, 0x80000020 ;  /* 0x8000002000057882 */ /* 0x000fe20000000000 */
[----:B------:R-:W-:-:S03]  /*1760*/  UMOV UR7, 0x80000020 ;  /* 0x8000002000077882 */ /* 0x000fc60000000000 */
[----:B------:R-:W-:-:S03]  /*1770*/  ISETP.GE.AND P1, PT, R0, 0x1, PT ;  /* 0x000000010000780c */ /* 0x000fc60003f26270 */
[----:B------:R-:W-:Y:S01]  /*1780*/  HGMMA.64x128x16.F32.BF16 R24, gdesc[UR4], RZ, !UPT, gsb0 ;  /* 0x01e00000041879f0 */ /* 0x000fe2000c0018ff */
[----:B------:R-:W-:Y:S02]  /*1790*/  UIADD3 UR4, UR4, 0x2, URZ ;  /* 0x0000000204047890 */ /* 0x000fe4000fffe03f */
[----:B------:R-:W-:Y:S01]  /*17a0*/  UIADD3 UR6, UR6, 0x2, URZ ;  /* 0x0000000206067890 */ /* 0x000fe2000fffe03f */
[----:B------:R-:W-:Y:S01]  /*17b0*/  UMOV UR5, 0x80000020 ;  /* 0x8000002000057882 */ /* 0x000fe20000000000 */
[----:B------:R-:W-:Y:S01]  /*17c0*/  UMOV UR7, 0x80000020 ;  /* 0x8000002000077882 */ /* 0x000fe20000000000 */
[----:B------:R-:W-:Y:S02]  /*17d0*/  WARPGROUP.DEPBAR.LE gsb0, 0x0 ;  /* 0x00008000000079c5 */ /* 0x000fe40000010000 */
[----:B------:R-:W-:-:S06]  /*17e0*/  WARPGROUP.ARRIVE ;  /* 0x00000000000079c5 */ /* 0x000fcc0000000000 */
[----:B------:R-:W-:Y:S03]  /*17f0*/  HGMMA.64x128x16.F32.BF16 R24, gdesc[UR4], R24, gsb0 ;  /* 0x01e00000041879f0 */ /* 0x000fe60008001818 */
[----:B------:R-:W-:Y:S02]  /*1800*/  WARPGROUP.DEPBAR.LE gsb0, 0x0 ;  /* 0x00008000000079c5 */ /* 0x000fe40000010000 */
[----:B------:R-:W-:Y:S05]  /*1810*/  @!P1 BRA `(.L_x_21) ;  /* 0x0000000000d09947 */ /* 0x000fea0003800000 */
[----:B------:R-:W-:Y:S01]  /*1820*/  UIADD3 UR4, UR38, 0x1, URZ ;  /* 0x0000000126047890 */ /* 0x000fe2000fffe03f */
[----:B------:R-:W-:Y:S01]  /*1830*/  IMAD.U32 R0, RZ, RZ, UR43 ;  /* 0x0000002bff007e24 */ /* 0x000fe2000f8e00ff */
[----:B------:R-:W-:Y:S02]  /*1840*/  UMOV UR9, UR38 ;  /* 0x0000002600097c82 */ /* 0x000fe40008000000 */
[----:B------:R-:W-:-:S04]  /*1850*/  UISETP.NE.AND UP0, UPT, UR4, 0x5, UPT ;  /* 0x000000050400788c */ /* 0x000fc8000bf05270 */
[----:B------:R-:W-:Y:S02]  /*1860*/  USEL UR5, URZ, 0x1, UP0 ;  /* 0x000000013f057887 */ /* 0x000fe40008000000 */
[----:B------:R-:W-:Y:S02]  /*1870*/  USEL UR8, UR4, URZ, UP0 ;  /* 0x0000003f04087287 */ /* 0x000fe40008000000 */
[----:B------:R-:W-:-:S06]  /*1880*/  ULOP3.LUT UR5, UR39, UR5, URZ, 0x3c, !UPT ;  /* 0x0000000527057292 */ /* 0x000fcc000f8e3c3f */
[----:B------:R-:W-:-:S07]  /*1890*/  IMAD.U32 R5, RZ, RZ, UR5 ;  /* 0x00000005ff057e24 */ /* 0x000fce000f8e00ff */
.L_x_28:
[----:B-12---:R-:W-:Y:S05]  /*18a0*/  @!P0 BRA `(.L_x_22) ;  /* 0x0000000000048947 */ /* 0x006fea0003800000 */
[----:B------:R-:W-:Y:S01]  /*18b0*/  BPT.TRAP 0x1 ;  /* 0x000000040000795c */ /* 0x000fe20000300000 */
.L_x_22:
[----:B------:R-:W-:Y:S01]  /*18c0*/  ULEA UR4, UR8, UR41, 0x3 ;  /* 0x0000002908047291 */ /* 0x000fe2000f8e183f */
[----:B------:R-:W-:-:S08]  /*18d0*/  SHF.L.U32 R3, R5, 0x1f, RZ ;  /* 0x0000001f05037819 */ /* 0x000fd000000006ff */
[----:B------:R1:W2:Y:S01]  /*18e0*/  SYNCS.PHASECHK.TRANS64.TRYWAIT P1, [UR4], R3 ;  /* 0x00000003ff0075a7 */ /* 0x0002a20008020144 */
[----:B------:R-:W-:Y:S05]  /*18f0*/  @!P0 BRA `(.L_x_23) ;  /* 0x0000000000048947 */ /* 0x000fea0003800000 */
[----:B------:R-:W-:Y:S01]  /*1900*/  BPT.TRAP 0x1 ;  /* 0x000000040000795c */ /* 0x000fe20000300000 */
.L_x_23:
[----:B--2---:R-:W-:Y:S05]  /*1910*/  @P1 BRA `(.L_x_24) ;  /* 0x0000000000081947 */ /* 0x004fea0003800000 */
[----:B------:R-:W2:Y:S02]  /*1920*/  SYNCS.PHASECHK.TRANS64.TRYWAIT P1, [UR4], R3 ;  /* 0x00000003ff0075a7 */ /* 0x000ea40008020144 */
[----:B--2---:R-:W-:Y:S05]  /*1930*/  @!P1 BRA `(.L_x_25) ;  /* 0x0000005c00689947 */ /* 0x004fea0003800000 */
.L_x_24:
[----:B------:R-:W-:Y:S01]  /*1940*/  ULEA UR4, UR8, UR44, 0x8 ;  /* 0x0000002c08047291 */ /* 0x000fe2000f8e403f */
[----:B------:R-:W-:Y:S01]  /*1950*/  WARPGROUP.ARRIVE ;  /* 0x00000000000079c5 */ /* 0x000fe20000000000 */
[----:B------:R-:W-:Y:S01]  /*1960*/  ULEA UR6, UR8, UR45, 0x9 ;  /* 0x0000002d08067291 */ /* 0x000fe2000f8e483f */
[----:B------:R-:W-:Y:S01]  /*1970*/  UMOV UR5, 0x80000020 ;  /* 0x8000002000057882 */ /* 0x000fe20000000000 */
[----:B------:R-:W-:-:S07]  /*1980*/  UMOV UR7, 0x80000020 ;  /* 0x8000002000077882 */ /* 0x000fce0000000000 */
[----:B------:R-:W-:Y:S01]  /*1990*/  HGMMA.64x128x16.F32.BF16 R24, gdesc[UR4], R24, gsb0 ;  /* 0x01e00000041879f0 */ /* 0x000fe20008001818 */
        /* <DEDUP_REMOVED lines=9> */
[----:B------:R-:W-:Y:S01]  /*1a30*/  BPT.TRAP 0x1 ;  /* 0x000000040000795c */ /* 0x000fe20000300000 */
.L_x_26:
[----:B------:R-:W-:Y:S01]  /*1a40*/  ULEA UR4, UR9, UR41, 0x3 ;  /* 0x0000002909047291 */ /* 0x000fe2000f8e183f */
[----:B------:R-:W-:-:S03]  /*1a50*/  ISETP.GT.U32.AND P1, PT, R16, 0x1, PT ;  /* 0x000000011000780c */ /* 0x000fc60003f24070 */
[----:B------:R-:W-:-:S04]  /*1a60*/  UIADD3 UR4, UR4, 0x28, URZ ;  /* 0x0000002804047890 */ /* 0x000fc8000fffe03f */
[----:B------:R-:W-:-:S09]  /*1a70*/  UPRMT UR4, URZ, 0x654, UR4 ;  /* 0x000006543f047896 */ /* 0x000fd20008000004 */
[----:B------:R-:W-:Y:S01]  /*1a80*/  SYNCS.ARRIVE.TRANS64.RED.A1T0 RZ, [UR4], RZ ;  /* 0x000000ffffff79a7 */ /* 0x000fe20008100404 */
[----:B------:R-:W-:Y:S05]  /*1a90*/  @P1 BRA `(.L_x_27) ;  /* 0x0000000000041947 */ /* 0x000fea0003800000 */
[----:B------:R-:W-:Y:S01]  /*1aa0*/  BPT.TRAP 0x1 ;  /* 0x000000040000795c */ /* 0x000fe20000300000 */
.L_x_27:
[----:B------:R-:W-:Y:S01]  /*1ab0*/  UIADD3 UR8, UR8, 0x1, URZ ;  /* 0x0000000108087890 */ /* 0x000fe2000fffe03f */
[C---:B------:R-:W-:Y:S01]  /*1ac0*/  ISETP.GT.AND P1, PT, R0.reuse, 0x1, PT ;  /* 0x000000010000780c */ /* 0x040fe20003f24270 */
[----:B------:R-:W-:Y:S01]  /*1ad0*/  UIADD3 UR9, UR9, 0x1, URZ ;  /* 0x0000000109097890 */ /* 0x000fe2000fffe03f */
[----:B------:R-:W-:Y:S01]  /*1ae0*/  VIADD R0, R0, 0xffffffff ;  /* 0xffffffff00007836 */ /* 0x000fe20000000000 */
[----:B------:R-:W-:Y:S02]  /*1af0*/  UISETP.NE.AND UP0, UPT, UR8, 0x5, UPT ;  /* 0x000000050800788c */ /* 0x000fe4000bf05270 */
[----:B------:R-:W-:Y:S02]  /*1b00*/  UISETP.NE.AND UP1, UPT, UR9, 0x5, UPT ;  /* 0x000000050900788c */ /* 0x000fe4000bf25270 */
[----:B------:R-:W-:Y:S02]  /*1b10*/  USEL UR4, URZ, 0x1, UP0 ;  /* 0x000000013f047887 */ /* 0x000fe40008000000 */
[----:B------:R-:W-:-:S02]  /*1b20*/  USEL UR8, UR8, URZ, UP0 ;  /* 0x0000003f08087287 */ /* 0x000fc40008000000 */
[----:B------:R-:W-:Y:S02]  /*1b30*/  USEL UR9, UR9, URZ, UP1 ;  /* 0x0000003f09097287 */ /* 0x000fe40008800000 */
[----:B------:R-:W-:Y:S01]  /*1b40*/  LOP3.LUT R5, R5, UR4, RZ, 0x3c, !PT ;  /* 0x0000000405057c12 */ /* 0x000fe2000f8e3cff */
[----:B------:R-:W-:Y:S09]  /*1b50*/  @P1 BRA `(.L_x_28) ;  /* 0xfffffffc00501947 */ /* 0x000ff2000383ffff */
.L_x_21:
[----:B------:R-:W3:Y:S01]  /*1b60*/  LDC R0, c[0x0][0x28c] ;  /* 0x0000a300ff007b82 */ /* 0x000ee20000000800 */
[----:B------:R4:W-:Y:S01]  /*1b70*/  SYNCS.ARRIVE.TRANS64.A1T0 RZ, [R94+UR47], RZ ;  /* 0x000000ff5eff79a7 */ /* 0x0009e2000810002f */
[----:B---3--:R-:W-:-:S13]  /*1b80*/  ISETP.GE.AND P1, PT, R0, 0x1, PT ;  /* 0x000000010000780c */ /* 0x008fda0003f26270 */
[----:B----4-:R-:W-:Y:S05]  /*1b90*/  @!P1 BRA `(.L_x_29) ;  /* 0x0000000000349947 */ /* 0x010fea0003800000 */
[----:B------:R-:W-:Y:S05]  /*1ba0*/  @!P0 BRA `(.L_x_30) ;  /* 0x0000000000048947 */ /* 0x000fea0003800000 */
[----:B------:R-:W-:Y:S01]  /*1bb0*/  BPT.TRAP 0x1 ;  /* 0x000000040000795c */ /* 0x000fe20000300000 */
.L_x_30:
[----:B------:R-:W-:Y:S01]  /*1bc0*/  UIADD3 UR6, UR43, UR38, URZ ;  /* 0x000000262b067290 */ /* 0x000fe2000fffe03f */
[----:B------:R-:W-:-:S03]  /*1bd0*/  ISETP.GT.U32.AND P0, PT, R16, 0x1, PT ;  /* 0x000000011000780c */ /* 0x000fc60003f04070 */
[----:B------:R-:W-:-:S04]  /*1be0*/  UIMAD.WIDE.U32 UR4, UR6, -0x33333333, URZ ;  /* 0xcccccccd060478a5 */ /* 0x000fc8000f8e003f */
[----:B------:R-:W-:-:S04]  /*1bf0*/  USHF.R.U32.HI UR4, URZ, 0x2, UR5 ;  /* 0x000000023f047899 */ /* 0x000fc80008011605 */
[----:B------:R-:W-:-:S04]  /*1c00*/  UIMAD UR6, UR4, -0x5, UR6 ;  /* 0xfffffffb040678a4 */ /* 0x000fc8000f8e0206 */
[----:B------:R-:W-:-:S04]  /*1c10*/  ULEA UR6, UR6, UR41, 0x3 ;  /* 0x0000002906067291 */ /* 0x000fc8000f8e183f */
[----:B------:R-:W-:-:S04]  /*1c20*/  UIADD3 UR6, UR6, 0x28, URZ ;  /* 0x0000002806067890 */ /* 0x000fc8000fffe03f */
[----:B------:R-:W-:-:S09]  /*1c30*/  UPRMT UR6, URZ, 0x654, UR6 ;  /* 0x000006543f067896 */ /* 0x000fd20008000006 */
[----:B------:R-:W-:Y:S01]  /*1c40*/  SYNCS.ARRIVE.TRANS64.RED.A1T0 RZ, [UR6], RZ ;  /* 0x000000ffffff79a7 */ /* 0x000fe20008100406 */
[----:B------:R-:W-:Y:S05]  /*1c50*/  @P0 BRA `(.L_x_29) ;  /* 0x0000000000040947 */ /* 0x000fea0003800000 */
[----:B------:R-:W-:Y:S01]  /*1c60*/  BPT.TRAP 0x1 ;  /* 0x000000040000795c */ /* 0x000fe20000300000 */
.L_x_29:
[----:B------:R-:W-:Y:S01]  /*1c70*/  SHF.L.U32 R0, R101, 0x1f, RZ ;  /* 0x0000001f65007819 */ /* 0x000fe200000006ff */
[----:B------:R-:W-:Y:S01]  /*1c80*/  UIADD3 UR38, UR46, UR38, URZ ;  /* 0x000000262e267290 */ /* 0x000fe2000fffe03f */
[----:B------:R-:W3:Y:S01]  /*1c90*/  LDC R9, c[0x0][0x288] ;  /* 0x0000a200ff097b82 */ /* 0x000ee20000000800 */
[----:B------:R-:W-:Y:S01]  /*1ca0*/  UISETP.GE.U32.AND UP1, UPT, UR46, 0x5, UPT ;  /* 0x000000052e00788c */ /* 0x000fe2000bf26070 */
[----:B------:R-:W-:Y:S01]  /*1cb0*/  IMAD.SHL.U32 R10, R92, 0x2, RZ ;  /* 0x000000025c0a7824 */ /* 0x000fe200078e00ff */
[----:B------:R-:W-:Y:S02]  /*1cc0*/  UISETP.GT.U32.AND UP0, UPT, UR38, 0x4, UPT ;  /* 0x000000042600788c */ /* 0x000fe4000bf04070 */
[----:B------:R-:W-:Y:S02]  /*1cd0*/  UIMAD.WIDE.U32 UR4, UR38, -0x33333333, URZ ;  /* 0xcccccccd260478a5 */ /* 0x000fe4000f8e003f */
[----:B------:R-:W-:Y:S01]  /*1ce0*/  UISETP.LT.U32.AND UP0, UPT, UR46, 0x5, UP0 ;  /* 0x000000052e00788c */ /* 0x000fe20008701070 */
[----:B------:R-:W4:Y:S01]  /*1cf0*/  SYNCS.PHASECHK.TRANS64.TRYWAIT P0, [R93+UR42+0x10], R0 ;  /* 0x000010005d0075a7 */ /* 0x000f22000800016a */
[----:B------:R-:W-:Y:S01]  /*1d00*/  USHF.R.U32.HI UR4, URZ, 0x2, UR5 ;  /* 0x000000023f047899 */ /* 0x000fe20008011605 */
[----:B------:R-:W-:Y:S01]  /*1d10*/  SHF.R.S32.HI R11, RZ, 0x1f, R10 ;  /* 0x0000001fff0b7819 */ /* 0x000fe2000001140a */
[----:B------:R-:W-:-:S02]  /*1d20*/  USEL UR6, URZ, 0x1, !UP0 ;  /* 0x000000013f067887 */ /* 0x000fc4000c000000 */
[----:B------:R-:W-:Y:S02]  /*1d30*/  UIMAD UR38, UR4, -0x5, UR38 ;  /* 0xfffffffb042678a4 */ /* 0x000fe4000f8e0226 */
[----:B------:R-:W-:-:S04]  /*1d40*/  ULOP3.LUT UR39, UR39, UR6, URZ, 0x3c, !UPT ;  /* 0x0000000627277292 */ /* 0x000fc8000f8e3c3f */
[----:B------:R-:W-:Y:S01]  /*1d50*/  @UP1 ULOP3.LUT UR39, UR39, 0x1, UR4, 0x78, !UPT ;  /* 0x0000000127271892 */ /* 0x000fe2000f8e7804 */
[----:B---34-:R-:W-:Y:S11]  /*1d60*/  @!P0 BRA `(.L_x_31) ;  /* 0x0000005800748947 */ /* 0x018ff60003800000 */
.L_x_186:
[----:B---3--:R-:W-:Y:S01]  /*1d70*/  IMAD.SHL.U32 R0, R19, 0x40, RZ ;  /* 0x0000004013007824 */ /* 0x008fe200078e00ff */
[----:B------:R-:W-:Y:S01]  /*1d80*/  ULDC UR6, c[0x0][0x284] ;  /* 0x0000a10000067ab9 */ /* 0x000fe20000000800 */
[----:B------:R-:W-:Y:S01]  /*1d90*/  IMAD.SHL.U32 R20, R22, 0x80, RZ ;  /* 0x0000008016147824 */ /* 0x000fe200078e00ff */
[----:B0-----:R-:W-:Y:S01]  /*1da0*/  SHF.R.S32.HI R13, RZ, 0x1f, R2 ;  /* 0x0000001fff0d7819 */ /* 0x001fe20000011402 */
[----:B------:R-:W-:Y:S01]  /*1db0*/  ULDC.64 UR4, c[0x0][0x5d0] ;  /* 0x0001740000047ab9 */ /* 0x000fe20000000a00 */
[----:B------:R-:W-:Y:S01]  /*1dc0*/  ISETP.GE.AND P0, PT, R0, UR6, PT ;  /* 0x0000000600007c0c */ /* 0x000fe2000bf06270 */
[----:B--2---:R-:W-:Y:S01]  /*1dd0*/  IMAD.WIDE.U32 R4, R2, UR4, R10 ;  /* 0x0000000402047c25 */ /* 0x004fe2000f8e000a */
[----:B------:R-:W-:Y:S02]  /*1de0*/  SHF.R.S32.HI R21, RZ, 0x1f, R20 ;  /* 0x0000001fff157819 */ /* 0x000fe40000011414 */
[C---:B------:R-:W-:Y:S01]  /*1df0*/  ISETP.GE.OR P0, PT, R20.reuse, R9, P0 ;  /* 0x000000091400720c */ /* 0x040fe20000706670 */
[----:B-1----:R-:W-:Y:S01]  /*1e00*/  IMAD R3, R13, UR4, RZ ;  /* 0x000000040d037c24 */ /* 0x002fe2000f8e02ff */
[----:B------:R-:W-:-:S03]  /*1e10*/  IADD3 R4, P1, R20, R4, RZ ;  /* 0x0000000414047210 */ /* 0x000fc60007f3e0ff */
[----:B------:R-:W-:-:S05]  /*1e20*/  IMAD R3, R2, UR5, R3 ;  /* 0x0000000502037c24 */ /* 0x000fca000f8e0203 */
[----:B------:R-:W-:-:S03]  /*1e30*/  IADD3.X R5, R21, R5, R3, P1, !PT ;  /* 0x0000000515057210 */ /* 0x000fc60000ffe403 */
[----:B------:R-:W-:Y:S05]  /*1e40*/  @P0 BRA `(.L_x_32) ;  /* 0x0000004000300947 */ /* 0x000fea0003800000 */
[----:B------:R-:W0:Y:S01]  /*1e50*/  LDC.64 R6, c[0x0][0x5c8] ;  /* 0x00017200ff067b82 */ /* 0x000e220000000a00 */
[----:B-----5:R-:W-:Y:S01]  /*1e60*/  FSETP.NEU.AND P0, PT, R89, RZ, PT ;  /* 0x000000ff5900720b */ /* 0x020fe20003f0d000 */
[----:B------:R-:W-:Y:S01]  /*1e70*/  IMAD R3, R92, -0x2, R9 ;  /* 0xfffffffe5c037824 */ /* 0x000fe200078e0209 */
[----:B------:R-:W-:Y:S01]  /*1e80*/  BSSY B0, `(.L_x_32) ;  /* 0x0000408000007945 */ /* 0x000fe20003800000 */
[----:B------:R-:W-:-:S04]  /*1e90*/  IMAD.WIDE R102, R19, 0x40, R90 ;  /* 0x0000004013667825 */ /* 0x000fc800078e025a */
[----:B------:R-:W-:Y:S02]  /*1ea0*/  IMAD.IADD R3, R3, 0x1, -R20 ;  /* 0x0000000103037824 */ /* 0x000fe400078e0a14 */
[----:B------:R-:W-:-:S03]  /*1eb0*/  IMAD.IADD R0, R97, 0x1, -R0 ;  /* 0x0000000161007824 */ /* 0x000fc600078e0a00 */
[----:B------:R-:W-:-:S04]  /*1ec0*/  ISETP.GT.AND P2, PT, R3, RZ, PT ;  /* 0x000000ff0300720c */ /* 0x000fc80003f44270 */
[----:B------:R-:W-:Y:S01]  /*1ed0*/  ISETP.GT.AND P1, PT, R0, RZ, P2 ;  /* 0x000000ff0000720c */ /* 0x000fe20001724270 */
[-C--:B0-----:R-:W-:Y:S02]  /*1ee0*/  IMAD R8, R103, R6.reuse, RZ ;  /* 0x0000000667087224 */ /* 0x081fe400078e02ff */
[----:B------:R-:W-:-:S04]  /*1ef0*/  IMAD.WIDE.U32 R104, R102, R6, R4 ;  /* 0x0000000666687225 */ /* 0x000fc800078e0004 */
[----:B------:R-:W-:-:S04]  /*1f00*/  IMAD R5, R102, R7, R8 ;  /* 0x0000000766057224 */ /* 0x000fc800078e0208 */
[----:B------:R-:W-:Y:S01]  /*1f10*/  IMAD.IADD R9, R105, 0x1, R5 ;  /* 0x0000000169097824 */ /* 0x000fe200078e0205 */
[----:B------:R-:W-:Y:S06]  /*1f20*/  @!P0 BRA `(.L_x_33) ;  /* 0x0000002c00248947 */ /* 0x000fec0003800000 */
[----:B------:R-:W0:Y:S01]  /*1f30*/  LDC.64 R106, c[0x0][0x5b8] ;  /* 0x00016e00ff6a7b82 */ /* 0x000e220000000a00 */
[----:B------:R-:W-:-:S07]  /*1f40*/  ULDC.64 UR4, c[0x0][0x5c0] ;  /* 0x0001700000047ab9 */ /* 0x000fce0000000a00 */
[----:B------:R-:W1:Y:S08]  /*1f50*/  LDC.64 R108, c[0x0][0x5b0] ;  /* 0x00016c00ff6c7b82 */ /* 0x000e700000000a00 */
[----:B------:R-:W2:Y:S01]  /*1f60*/  LDC.64 R110, c[0x0][0x5a8] ;  /* 0x00016a00ff6e7b82 */ /* 0x000ea20000000a00 */
[-C--:B0-----:R-:W-:Y:S02]  /*1f70*/  IMAD R8, R13, R106.reuse, RZ ;  /* 0x0000006a0d087224 */ /* 0x081fe400078e02ff */
[----:B------:R-:W-:-:S04]  /*1f80*/  IMAD.WIDE.U32 R4, R2, R106, R10 ;  /* 0x0000006a02047225 */ /* 0x000fc800078e000a */
[----:B------:R-:W-:Y:S01]  /*1f90*/  IMAD R105, R2, R107, R8 ;  /* 0x0000006b02697224 */ /* 0x000fe200078e0208 */
[----:B------:R-:W-:Y:S01]  /*1fa0*/  IADD3 R12, P0, R20, R4, RZ ;  /* 0x00000004140c7210 */ /* 0x000fe20007f1e0ff */
[----:B-1----:R-:W-:-:S03]  /*1fb0*/  IMAD R4, R103, R108, RZ ;  /* 0x0000006c67047224 */ /* 0x002fc600078e02ff */
[----:B------:R-:W-:Y:S01]  /*1fc0*/  IADD3.X R13, R21, R5, R105, P0, !PT ;  /* 0x00000005150d7210 */ /* 0x000fe200007fe469 */
[C---:B------:R-:W-:Y:S02]  /*1fd0*/  IMAD R107, R102.reuse, R109, R4 ;  /* 0x0000006d666b7224 */ /* 0x040fe400078e0204 */
[----:B------:R-:W-:-:S04]  /*1fe0*/  IMAD.WIDE.U32 R4, R102, R108, R12 ;  /* 0x0000006c66047225 */ /* 0x000fc800078e000c */
[----:B------:R-:W-:Y:S01]  /*1ff0*/  IMAD.IADD R5, R5, 0x1, R107 ;  /* 0x0000000105057824 */ /* 0x000fe200078e026b */
[----:B--2---:R-:W-:-:S04]  /*2000*/  LEA R14, P0, R4, R110, 0x1 ;  /* 0x0000006e040e7211 */ /* 0x004fc800078008ff */
[----:B------:R-:W-:-:S05]  /*2010*/  LEA.HI.X R15, R4, R111, R5, 0x1, P0 ;  /* 0x0000006f040f7211 */ /* 0x000fca00000f0c05 */
[----:B------:R-:W2:Y:S01]  /*2020*/  @P1 LDG.E.LTC128B.U16 R19, desc[UR36][R14.64] ;  /* 0x000000240e131981 */ /* 0x000ea2000c1e1520 */
[----:B------:R-:W-:Y:S01]  /*2030*/  IMAD.WIDE.U32 R4, R102, R108, R20 ;  /* 0x0000006c66047225 */ /* 0x000fe200078e0014 */
[----:B------:R-:W-:Y:S02]  /*2040*/  BSSY B1, `(.L_x_34) ;  /* 0x0000015000017945 */ /* 0x000fe40003800000 */
[----:B------:R-:W-:-:S04]  /*2050*/  IADD3 R98, P0, R10, R4, RZ ;  /* 0x000000040a627210 */ /* 0x000fc80007f1e0ff */
[----:B------:R-:W-:Y:S02]  /*2060*/  IADD3.X R99, R11, R107, R5, P0, !PT ;  /* 0x0000006b0b637210 */ /* 0x000fe400007fe405 */
[----:B------:R-:W-:Y:S01]  /*2070*/  LEA R8, P0, R104, UR4, 0x1 ;  /* 0x0000000468087c11 */ /* 0x000fe2000f8008ff */
[----:B------:R-:W-:-:S03]  /*2080*/  IMAD.WIDE.U32 R98, R2, R106, R98 ;  /* 0x0000006a02627225 */ /* 0x000fc600078e0062 */
[----:B------:R-:W-:Y:S02]  /*2090*/  LEA.HI.X R9, R104, UR5, R9, 0x1, P0 ;  /* 0x0000000568097c11 */ /* 0x000fe400080f0c09 */
[----:B------:R-:W-:-:S04]  /*20a0*/  ISETP.GT.AND P0, PT, R3, 0x1, PT ;  /* 0x000000010300780c */ /* 0x000fc80003f04270 */
[----:B------:R-:W-:Y:S01]  /*20b0*/  ISETP.GT.AND P3, PT, R0, RZ, P0 ;  /* 0x000000ff0000720c */ /* 0x000fe20000764270 */
[----:B--2---:R-:W-:-:S04]  /*20c0*/  IMAD.U32 R4, R19, 0x10000, RZ ;  /* 0x0001000013047824 */ /* 0x004fc800078e00ff */
[----:B------:R-:W-:Y:S01]  /*20d0*/  FMUL R5, R4, R89 ;  /* 0x0000005904057220 */ /* 0x000fe20000400000 */
[----:B------:R-:W-:-:S03]  /*20e0*/  LEA R4, P4, R98, R110, 0x1 ;  /* 0x0000006e62047211 */ /* 0x000fc600078808ff */
[----:B------:R-:W-:-:S05]  /*20f0*/  FFMA R5, R24, R88, R5 ;  /* 0x0000005818057223 */ /* 0x000fca0000000005 */
[----:B------:R-:W-:Y:S01]  /*2100*/  F2FP.BF16.F32.PACK_AB R14, RZ, R5 ;  /* 0x00000005ff0e723e */ /* 0x000fe200000010ff */
[----:B------:R-:W-:-:S03]  /*2110*/  IMAD.IADD R5, R105, 0x1, R99 ;  /* 0x0000000169057824 */ /* 0x000fc600078e0263 */
[----:B------:R-:W-:Y:S01]  /*2120*/  PRMT R15, R14, 0x7610, R15 ;  /* 0x000076100e0f7816 */ /* 0x000fe2000000000f */
[----:B------:R-:W-:Y:S01]  /*2130*/  IMAD.SHL.U32 R14, R108, 0x8, RZ ;  /* 0x000000086c0e7824 */ /* 0x000fe200078e00ff */
[----:B------:R-:W-:-:S03]  /*2140*/  LEA.HI.X R5, R98, R111, R5, 0x1, P4 ;  /* 0x0000006f62057211 */ /* 0x000fc600020f0c05 */
[----:B------:R0:W-:Y:S02]  /*2150*/  @P1 STG.E.U16 desc[UR36][R8.64], R15 ;  /* 0x0000000f08001986 */ /* 0x0001e4000c101524 */
[----:B0-----:R-:W-:Y:S01]  /*2160*/  SHF.L.U64.HI R15, R108, 0x3, R109 ;  /* 0x000000036c0f7819 */ /* 0x001fe2000001026d */
[----:B------:R-:W-:Y:S06]  /*2170*/  @!P3 BRA `(.L_x_35) ;  /* 0x000000000004b947 */ /* 0x000fec0003800000 */
[----:B------:R0:W5:Y:S02]  /*2180*/  LDG.E.LTC128B.U16 R19, desc[UR36][R4.64+0x2] ;  /* 0x0000022404137981 */ /* 0x000164000c1e1520 */
.L_x_35:
[----:B------:R-:W-:Y:S05]  /*2190*/  BSYNC B1 ;  /* 0x0000000000017941 */ /* 0x000fea0003800000 */
.L_x_34:
[----:B------:R-:W-:Y:S01]  /*21a0*/  IMAD.WIDE.U32 R14, R102, R108, R14 ;  /* 0x0000006c660e7225 */ /* 0x000fe200078e000e */
[----:B------:R-:W-:-:S03]  /*21b0*/  ISETP.GT.AND P2, PT, R0, 0x8, P2 ;  /* 0x000000080000780c */ /* 0x000fc60001744270 */
[----:B-----5:R-:W-:Y:S02]  /*21c0*/  IMAD.U32 R22, R19, 0x10000, RZ ;  /* 0x0001000013167824 */ /* 0x020fe400078e00ff */
[----:B------:R-:W-:Y:S01]  /*21d0*/  IMAD.IADD R107, R107, 0x1, R15 ;  /* 0x000000016b6b7824 */ /* 0x000fe200078e020f */
[----:B------:R-:W-:Y:S01]  /*21e0*/  IADD3 R15, P1, R12, R14, RZ ;  /* 0x0000000e0c0f7210 */ /* 0x000fe20007f3e0ff */
[----:B------:R-:W-:-:S04]  /*21f0*/  FMUL R22, R22, R89 ;  /* 0x0000005916167220 */ /* 0x000fc80000400000 */
[----:B------:R-:W-:Y:S01]  /*2200*/  FFMA R22, R25, R88, R22 ;  /* 0x0000005819167223 */ /* 0x000fe20000000016 */
[----:B------:R-:W-:Y:S01]  /*2210*/  IMAD.X R24, R107, 0x1, R13, P1 ;  /* 0x000000016b187824 */ /* 0x000fe200008e060d */
[----:B------:R-:W-:-:S03]  /*2220*/  LEA R12, P1, R15, R110, 0x1 ;  /* 0x0000006e0f0c7211 */ /* 0x000fc600078208ff */
[----:B------:R-:W-:Y:S02]  /*2230*/  F2FP.BF16.F32.PACK_AB R22, RZ, R22 ;  /* 0x00000016ff16723e */ /* 0x000fe400000010ff */
[----:B------:R-:W-:-:S03]  /*2240*/  LEA.HI.X R13, R15, R111, R24, 0x1, P1 ;  /* 0x0000006f0f0d7211 */ /* 0x000fc600008f0c18 */
[----:B------:R1:W-:Y:S04]  /*2250*/  @P3 STG.E.U16 desc[UR36][R8.64+0x2], R22 ;  /* 0x0000021608003986 */ /* 0x0003e8000c101524 */
[----:B------:R-:W2:Y:S01]  /*2260*/  @P2 LDG.E.LTC128B.U16 R19, desc[UR36][R12.64] ;  /* 0x000000240c132981 */ /* 0x000ea2000c1e1520 */
[----:B------:R-:W-:Y:S01]  /*2270*/  IADD3 R14, P1, P3, R10, R14, R20 ;  /* 0x0000000e0a0e7210 */ /* 0x000fe20007b3e014 */
[----:B------:R-:W-:Y:S01]  /*2280*/  BSSY B1, `(.L_x_36) ;  /* 0x0000011000017945 */ /* 0x000fe20003800000 */
[----:B------:R-:W-:Y:S02]  /*2290*/  SHF.L.U64.HI R7, R6, 0x4, R7 ;  /* 0x0000000406077819 */ /* 0x000fe40000010207 */
[----:B------:R-:W-:Y:S02]  /*22a0*/  IADD3.X R15, R11, R107, R21, P1, P3 ;  /* 0x0000006b0b0f7210 */ /* 0x000fe40000fe6415 */
[----:B------:R-:W-:Y:S01]  /*22b0*/  ISETP.GT.AND P0, PT, R0, 0x8, P0 ;  /* 0x000000080000780c */ /* 0x000fe20000704270 */
[----:B------:R-:W-:-:S04]  /*22c0*/  IMAD.WIDE.U32 R14, R2, R106, R14 ;  /* 0x0000006a020e7225 */ /* 0x000fc800078e000e */
[----:B------:R-:W-:Y:S02]  /*22d0*/  IMAD.IADD R2, R105, 0x1, R15 ;  /* 0x0000000169027824 */ /* 0x000fe400078e020f */
[----:B--2---:R-:W-:-:S04]  /*22e0*/  IMAD.U32 R10, R19, 0x10000, RZ ;  /* 0x00010000130a7824 */ /* 0x004fc800078e00ff */
[----:B------:R-:W-:Y:S01]  /*22f0*/  FMUL R11, R10, R89 ;  /* 0x000000590a0b7220 */ /* 0x000fe20000400000 */
[----:B------:R-:W-:Y:S02]  /*2300*/  LEA R10, P1, R6, R8, 0x4 ;  /* 0x00000008060a7211 */ /* 0x000fe400078220ff */
[----:B------:R-:W-:Y:S01]  /*2310*/  LEA R6, P3, R14, R110, 0x1 ;  /* 0x0000006e0e067211 */ /* 0x000fe200078608ff */
[----:B------:R-:W-:-:S05]  /*2320*/  FFMA R11, R26, R88, R11 ;  /* 0x000000581a0b7223 */ /* 0x000fca000000000b */
[----:B------:R-:W-:Y:S01]  /*2330*/  F2FP.BF16.F32.PACK_AB R12, RZ, R11 ;  /* 0x0000000bff0c723e */ /* 0x000fe200000010ff */
[----:B------:R-:W-:Y:S01]  /*2340*/  IMAD.X R11, R7, 0x1, R9, P1 ;  /* 0x00000001070b7824 */ /* 0x000fe200008e0609 */
[----:B------:R-:W-:-:S04]  /*2350*/  LEA.HI.X R7, R14, R111, R2, 0x1, P3 ;  /* 0x0000006f0e077211 */ /* 0x000fc800018f0c02 */
[----:B------:R1:W-:Y:S01]  /*2360*/  @P2 STG.E.U16 desc[UR36][R10.64], R12 ;  /* 0x0000000c0a002986 */ /* 0x0003e2000c101524 */
[----:B------:R-:W-:Y:S05]  /*2370*/  @!P0 BRA `(.L_x_37) ;  /* 0x0000000000048947 */ /* 0x000fea0003800000 */
[----:B------:R2:W5:Y:S02]  /*2380*/  LDG.E.LTC128B.U16 R19, desc[UR36][R6.64+0x2] ;  /* 0x0000022406137981 */ /* 0x000564000c1e1520 */
.L_x_37:
[----:B------:R-:W-:Y:S05]  /*2390*/  BSYNC B1 ;  /* 0x0000000000017941 */ /* 0x000fea0003800000 */
.L_x_36:
[----:B-----5:R-:W-:Y:S01]  /*23a0*/  IMAD.U32 R2, R19, 0x10000, RZ ;  /* 0x0001000013027824 */ /* 0x020fe200078e00ff */
[----:B------:R-:W-:Y:S01]  /*23b0*/  ISETP.GT.AND P1, PT, R3, 0x8, PT ;  /* 0x000000080300780c */ /* 0x000fe20003f24270 */
[----:B------:R-:W-:Y:S02]  /*23c0*/  BSSY B1, `(.L_x_38) ;  /* 0x0000008000017945 */ /* 0x000fe40003800000 */
[----:B------:R-:W-:Y:S01]  /*23d0*/  FMUL R2, R2, R89 ;  /* 0x0000005902027220 */ /* 0x000fe20000400000 */
[----:B------:R-:W-:-:S03]  /*23e0*/  ISETP.GT.AND P2, PT, R0, RZ, P1 ;  /* 0x000000ff0000720c */ /* 0x000fc60000f44270 */
[----:B------:R-:W-:-:S05]  /*23f0*/  FFMA R2, R27, R88, R2 ;  /* 0x000000581b027223 */ /* 0x000fca0000000002 */
[----:B------:R-:W-:-:S05]  /*2400*/  F2FP.BF16.F32.PACK_AB R2, RZ, R2 ;  /* 0x00000002ff02723e */ /* 0x000fca00000010ff */
[----:B------:R3:W-:Y:S01]  /*2410*/  @P0 STG.E.U16 desc[UR36][R10.64+0x2], R2 ;  /* 0x000002020a000986 */ /* 0x0007e2000c101524 */
[----:B------:R-:W-:Y:S05]  /*2420*/  @!P2 BRA `(.L_x_39) ;  /* 0x000000000004a947 */ /* 0x000fea0003800000 */
[----:B------:R4:W5:Y:S02]  /*2430*/  LDG.E.LTC128B.U16 R19, desc[UR36][R4.64+0x10] ;  /* 0x0000102404137981 */ /* 0x000964000c1e1520 */
.L_x_39:
[----:B------:R-:W-:Y:S05]  /*2440*/  BSYNC B1 ;  /* 0x0000000000017941 */ /* 0x000fea0003800000 */
.L_x_38:
[----:B---3-5:R-:W-:Y:S01]  /*2450*/  IMAD.U32 R2, R19, 0x10000, RZ ;  /* 0x0001000013027824 */ /* 0x028fe200078e00ff */
        /* <DEDUP_REMOVED lines=9> */
.L_x_41:
[----:B------:R-:W-:Y:S05]  /*24f0*/  BSYNC B1 ;  /* 0x0000000000017941 */ /* 0x000fea0003800000 */
.L_x_40:
[----:B-----5:R-:W-:Y:S01]  /*2500*/  IMAD.U32 R2, R19, 0x10000, RZ ;  /* 0x0001000013027824 */ /* 0x020fe200078e00ff */
[----:B------:R-:W-:Y:S01]  /*2510*/  ISETP.GT.AND P1, PT, R0, 0x8, P1 ;  /* 0x000000080000780c */ /* 0x000fe20000f24270 */
[----:B------:R-:W-:Y:S02]  /*2520*/  BSSY B1, `(.L_x_42) ;  /* 0x0000007000017945 */ /* 0x000fe40003800000 */
[----:B------:R-:W-:-:S04]  /*2530*/  FMUL R2, R2, R89 ;  /* 0x0000005902027220 */ /* 0x000fc80000400000 */
[----:B------:R-:W-:-:S05]  /*2540*/  FFMA R2, R29, R88, R2 ;  /* 0x000000581d027223 */ /* 0x000fca0000000002 */
[----:B------:R-:W-:-:S05]  /*2550*/  F2FP.BF16.F32.PACK_AB R2, RZ, R2 ;  /* 0x00000002ff02723e */ /* 0x000fca00000010ff */
[----:B------:R0:W-:Y:S01]  /*2560*/  @P3 STG.E.U16 desc[UR36][R8.64+0x12], R2 ;  /* 0x0000120208003986 */ /* 0x0001e2000c101524 */
[----:B------:R-:W-:Y:S05]  /*2570*/  @!P1 BRA `(.L_x_43) ;  /* 0x0000000000049947 */ /* 0x000fea0003800000 */
[----:B------:R0:W5:Y:S02]  /*2580*/  LDG.E.LTC128B.U16 R19, desc[UR36][R6.64+0x10] ;  /* 0x0000102406137981 */ /* 0x000164000c1e1520 */
.L_x_43:
[----:B------:R-:W-:Y:S05]  /*2590*/  BSYNC B1 ;  /* 0x0000000000017941 */ /* 0x000fea0003800000 */
.L_x_42:
[----:B0----5:R-:W-:Y:S01]  /*25a0*/  IMAD.U32 R2, R19, 0x10000, RZ ;  /* 0x0001000013027824 */ /* 0x021fe200078e00ff */
[----:B------:R-:W-:Y:S01]  /*25b0*/  ISETP.GT.AND P0, PT, R0, 0x8, P0 ;  /* 0x000000080000780c */ /* 0x000fe20000704270 */
[----:B------:R-:W-:Y:S02]  /*25c0*/  BSSY B1, `(.L_x_44) ;  /* 0x0000007000017945 */ /* 0x000fe40003800000 */
[----:B---3--:R-:W-:-:S04]  /*25d0*/  FMUL R13, R2, R89 ;  /* 0x00000059020d7220 */ /* 0x008fc80000400000 */
[----:B------:R-:W-:-:S05]  /*25e0*/  FFMA R13, R30, R88, R13 ;  /* 0x000000581e0d7223 */ /* 0x000fca000000000d */
[----:B------:R-:W-:-:S05]  /*25f0*/  F2FP.BF16.F32.PACK_AB R13, RZ, R13 ;  /* 0x0000000dff0d723e */ /* 0x000fca00000010ff */
[----:B------:R0:W-:Y:S01]  /*2600*/  @P1 STG.E.U16 desc[UR36][R10.64+0x10], R13 ;  /* 0x0000100d0a001986 */ /* 0x0001e2000c101524 */
[----:B------:R-:W-:Y:S05]  /*2610*/  @!P0 BRA `(.L_x_45) ;  /* 0x0000000000048947 */ /* 0x000fea0003800000 */
[----:B------:R3:W5:Y:S02]  /*2620*/  LDG.E.LTC128B.U16 R19, desc[UR36][R6.64+0x12] ;  /* 0x0000122406137981 */ /* 0x000764000c1e1520 */
.L_x_45:
[----:B------:R-:W-:Y:S05]  /*2630*/  BSYNC B1 ;  /* 0x0000000000017941 */ /* 0x000fea0003800000 */
.L_x_44:
        /* <DEDUP_REMOVED lines=10> */
.L_x_47:
[----:B------:R-:W-:Y:S05]  /*26e0*/  BSYNC B1 ;  /* 0x0000000000017941 */ /* 0x000fea0003800000 */
.L_x_46:
[----:B0----5:R-:W-:Y:S01]  /*26f0*/  IMAD.U32 R2, R19, 0x10000, RZ ;  /* 0x0001000013027824 */ /* 0x021fe200078e00ff */
        /* <DEDUP_REMOVED lines=9> */
.L_x_49:
[----:B------:R-:W-:Y:S05]  /*2790*/  BSYNC B1 ;  /* 0x0000000000017941 */ /* 0x000fea0003800000 */
.L_x_48:
        /* <DEDUP_REMOVED lines=9> */
.L_x_51:
[----:B------:R-:W-:Y:S05]  /*2830*/  BSYNC B1 ;  /* 0x0000000000017941 */ /* 0x000fea0003800000 */
.L_x_50:
[----:B0----5:R-:W-:Y:S01]  /*2840*/  IMAD.U32 R2, R19, 0x10000, RZ ;  /* 0x0001000013027824 */ /* 0x021fe200078e00ff */
        /* <DEDUP_REMOVED lines=8> */
.L_x_53:
[----:B------:R-:W-:Y:S05]  /*28d0*/  BSYNC B1 ;  /* 0x0000000000017941 */ /* 0x000fea0003800000 */
.L_x_52:
        /* <DEDUP_REMOVED lines=10> */
.L_x_55:
[----:B------:R-:W-:Y:S05]  /*2980*/  BSYNC B1 ;  /* 0x0000000000017941 */ /* 0x000fea0003800000 */
.L_x_54:
        /* <DEDUP_REMOVED lines=10> */
.L_x_57:
[----:B------:R-:W-:Y:S05]  /*2a30*/  BSYNC B1 ;  /* 0x0000000000017941 */ /* 0x000fea0003800000 */
.L_x_56:
        /* <DEDUP_REMOVED lines=9> */
.L_x_59:
[----:B------:R-:W-:Y:S05]  /*2ad0*/  BSYNC B1 ;  /* 0x0000000000017941 */ /* 0x000fea0003800000 */
.L_x_58:
        /* <DEDUP_REMOVED lines=9> */
.L_x_61:
[----:B------:R-:W-:Y:S05]  /*2b70*/  BSYNC B1 ;  /* 0x0000000000017941 */ /* 0x000fea0003800000 */
.L_x_60:
        /* <DEDUP_REMOVED lines=10> */
.L_x_63:
[----:B------:R-:W-:Y:S05]  /*2c20*/  BSYNC B1 ;  /* 0x0000000000017941 */ /* 0x000fea0003800000 */
.L_x_62:
        /* <DEDUP_REMOVED lines=10> */
.L_x_65:
[----:B------:R-:W-:Y:S05]  /*2cd0*/  BSYNC B1 ;  /* 0x0000000000017941 */ /* 0x000fea0003800000 */
.L_x_64:
        /* <DEDUP_REMOVED lines=9> */
.L_x_67:
[----:B------:R-:W-:Y:S05]  /*2d70*/  BSYNC B1 ;  /* 0x0000000000017941 */ /* 0x000fea0003800000 */
.L_x_66:
        /* <DEDUP_REMOVED lines=9> */
.L_x_69:
[----:B------:R-:W-:Y:S05]  /*2e10*/  BSYNC B1 ;  /* 0x0000000000017941 */ /* 0x000fea0003800000 */
.L_x_68:
        /* <DEDUP_REMOVED lines=10> */
.L_x_71:
[----:B------:R-:W-:Y:S05]  /*2ec0*/  BSYNC B1 ;  /* 0x0000000000017941 */ /* 0x000fea0003800000 */
.L_x_70:
        /* <DEDUP_REMOVED lines=10> */
.L_x_73:
[----:B------:R-:W-:Y:S05]  /*2f70*/  BSYNC B1 ;  /* 0x0000000000017941 */ /* 0x000fea0003800000 */
.L_x_72:
        /* <DEDUP_REMOVED lines=9> */
.L_x_75:
[----:B------:R-:W-:Y:S05]  /*3010*/  BSYNC B1 ;  /* 0x0000000000017941 */ /* 0x000fea0003800000 */
.L_x_74:
        /* <DEDUP_REMOVED lines=9> */
.L_x_77:
[----:B------:R-:W-:Y:S05]  /*30b0*/  BSYNC B1 ;  /* 0x0000000000017941 */ /* 0x000fea0003800000 */
.L_x_76:
        /* <DEDUP_REMOVED lines=10> */
.L_x_79:
[----:B------:R-:W-:Y:S05]  /*3160*/  BSYNC B1 ;  /* 0x0000000000017941 */ /* 0x000fea0003800000 */
.L_x_78:
        /* <DEDUP_REMOVED lines=10> */
.L_x_81:
[----:B------:R-:W-:Y:S05]  /*3210*/  BSYNC B1 ;  /* 0x0000000000017941 */ /* 0x000fea0003800000 */
.L_x_80:
        /* <DEDUP_REMOVED lines=9> */
.L_x_83:
[----:B------:R-:W-:Y:S05]  /*32b0*/  BSYNC B1 ;  /* 0x0000000000017941 */ /* 0x000fea0003800000 */
.L_x_82:
        /* <DEDUP_REMOVED lines=9> */
.L_x_85:
[----:B------:R-:W-:Y:S05]  /*3350*/  BSYNC B1 ;  /* 0x0000000000017941 */ /* 0x000fea0003800000 */
.L_x_84:
        /* <DEDUP_REMOVED lines=10> */
.L_x_87:
[----:B------:R-:W-:Y:S05]  /*3400*/  BSYNC B1 ;  /* 0x0000000000017941 */ /* 0x000fea0003800000 */
.L_x_86:
        /* <DEDUP_REMOVED lines=10> */
.L_x_89:
[----:B------:R-:W-:Y:S05]  /*34b0*/  BSYNC B1 ;  /* 0x0000000000017941 */ /* 0x000fea0003800000 */
.L_x_88:
        /* <DEDUP_REMOVED lines=9> */
.L_x_91:
[----:B------:R-:W-:Y:S05]  /*3550*/  BSYNC B1 ;  /* 0x0000000000017941 */ /* 0x000fea0003800000 */
.L_x_90:
        /* <DEDUP_REMOVED lines=9> */
.L_x_93:
[----:B------:R-:W-:Y:S05]  /*35f0*/  BSYNC B1 ;  /* 0x0000000000017941 */ /* 0x000fea0003800000 */
.L_x_92:
        /* <DEDUP_REMOVED lines=10> */
.L_x_95:
[----:B------:R-:W-:Y:S05]  /*36a0*/  BSYNC B1 ;  /* 0x0000000000017941 */ /* 0x000fea0003800000 */
.L_x_94:
        /* <DEDUP_REMOVED lines=10> */
.L_x_97:
[----:B------:R-:W-:Y:S05]  /*3750*/  BSYNC B1 ;  /* 0x0000000000017941 */ /* 0x000fea0003800000 */
.L_x_96:
        /* <DEDUP_REMOVED lines=9> */
.L_x_99:
[----:B------:R-:W-:Y:S05]  /*37f0*/  BSYNC B1 ;  /* 0x0000000000017941 */ /* 0x000fea0003800000 */
.L_x_98:
        /* <DEDUP_REMOVED lines=9> */
.L_x_101:
[----:B------:R-:W-:Y:S05]  /*3890*/  BSYNC B1 ;  /* 0x0000000000017941 */ /* 0x000fea0003800000 */
.L_x_100:
        /* <DEDUP_REMOVED lines=10> */
.L_x_103:
[----:B------:R-:W-:Y:S05]  /*3940*/  BSYNC B1 ;  /* 0x0000000000017941 */ /* 0x000fea0003800000 */
.L_x_102:
        /* <DEDUP_REMOVED lines=10> */
.L_x_105:
[----:B------:R-:W-:Y:S05]  /*39f0*/  BSYNC B1 ;  /* 0x0000000000017941 */ /* 0x000fea0003800000 */
.L_x_104:
        /* <DEDUP_REMOVED lines=9> */
.L_x_107:
[----:B------:R-:W-:Y:S05]  /*3a90*/  BSYNC B1 ;  /* 0x0000000000017941 */ /* 0x000fea0003800000 */
.L_x_106:
        /* <DEDUP_REMOVED lines=9> */
.L_x_109:
[----:B------:R-:W-:Y:S05]  /*3b30*/  BSYNC B1 ;  /* 0x0000000000017941 */ /* 0x000fea0003800000 */
.L_x_108:
        /* <DEDUP_REMOVED lines=10> */
.L_x_111:
[----:B------:R-:W-:Y:S05]  /*3be0*/  BSYNC B1 ;  /* 0x0000000000017941 */ /* 0x000fea0003800000 */
.L_x_110:
        /* <DEDUP_REMOVED lines=10> */
.L_x_113:
[----:B------:R-:W-:Y:S05]  /*3c90*/  BSYNC B1 ;  /* 0x0000000000017941 */ /* 0x000fea0003800000 */
.L_x_112:
        /* <DEDUP_REMOVED lines=9> */
.L_x_115:
[----:B------:R-:W-:Y:S05]  /*3d30*/  BSYNC B1 ;  /* 0x0000000000017941 */ /* 0x000fea0003800000 */
.L_x_114:
        /* <DEDUP_REMOVED lines=9> */
.L_x_117:
[----:B------:R-:W-:Y:S05]  /*3dd0*/  BSYNC B1 ;  /* 0x0000000000017941 */ /* 0x000fea0003800000 */
.L_x_116:
        /* <DEDUP_REMOVED lines=10> */
.L_x_119:
[----:B------:R-:W-:Y:S05]  /*3e80*/  BSYNC B1 ;  /* 0x0000000000017941 */ /* 0x000fea0003800000 */
.L_x_118:
        /* <DEDUP_REMOVED lines=10> */
.L_x_121:
[----:B------:R-:W-:Y:S05]  /*3f30*/  BSYNC B1 ;  /* 0x0000000000017941 */ /* 0x000fea0003800000 */
.L_x_120:
        /* <DEDUP_REMOVED lines=9> */
.L_x_123:
[----:B------:R-:W-:Y:S05]  /*3fd0*/  BSYNC B1 ;  /* 0x0000000000017941 */ /* 0x000fea0003800000 */
.L_x_122:
        /* <DEDUP_REMOVED lines=9> */
.L_x_125:
[----:B------:R-:W-:Y:S05]  /*4070*/  BSYNC B1 ;  /* 0x0000000000017941 */ /* 0x000fea0003800000 */
.L_x_124:
        /* <DEDUP_REMOVED lines=10> */
.L_x_127:
[----:B------:R-:W-:Y:S05]  /*4120*/  BSYNC B1 ;  /* 0x0000000000017941 */ /* 0x000fea0003800000 */
.L_x_126:
        /* <DEDUP_REMOVED lines=10> */
.L_x_129:
[----:B------:R-:W-:Y:S05]  /*41d0*/  BSYNC B1 ;  /* 0x0000000000017941 */ /* 0x000fea0003800000 */
.L_x_128:
        /* <DEDUP_REMOVED lines=9> */
.L_x_131:
[----:B------:R-:W-:Y:S05]  /*4270*/  BSYNC B1 ;  /* 0x0000000000017941 */ /* 0x000fea0003800000 */
.L_x_130:
        /* <DEDUP_REMOVED lines=9> */
.L_x_133:
[----:B------:R-:W-:Y:S05]  /*4310*/  BSYNC B1 ;  /* 0x0000000000017941 */ /* 0x000fea0003800000 */
.L_x_132:
        /* <DEDUP_REMOVED lines=10> */
.L_x_135:
[----:B------:R-:W-:Y:S05]  /*43c0*/  BSYNC B1 ;  /* 0x0000000000017941 */ /* 0x000fea0003800000 */
.L_x_134:
        /* <DEDUP_REMOVED lines=10> */
.L_x_137:
[----:B------:R-:W-:Y:S05]  /*4470*/  BSYNC B1 ;  /* 0x0000000000017941 */ /* 0x000fea0003800000 */
.L_x_136:
        /* <DEDUP_REMOVED lines=9> */
.L_x_139:
[----:B------:R-:W-:Y:S05]  /*4510*/  BSYNC B1 ;  /* 0x0000000000017941 */ /* 0x000fea0003800000 */
.L_x_138:
        /* <DEDUP_REMOVED lines=9> */
.L_x_141:
[----:B------:R-:W-:Y:S05]  /*45b0*/  BSYNC B1 ;  /* 0x0000000000017941 */ /* 0x000fea0003800000 */
.L_x_140:
        /* <DEDUP_REMOVED lines=10> */
.L_x_143:
[----:B------:R-:W-:Y:S05]  /*4660*/  BSYNC B1 ;  /* 0x0000000000017941 */ /* 0x000fea0003800000 */
.L_x_142:
        /* <DEDUP_REMOVED lines=10> */
.L_x_145:
[----:B------:R-:W-:Y:S05]  /*4710*/  BSYNC B1 ;  /* 0x0000000000017941 */ /* 0x000fea0003800000 */
.L_x_144:
        /* <DEDUP_REMOVED lines=9> */
.L_x_147:
[----:B------:R-:W-:Y:S05]  /*47b0*/  BSYNC B1 ;  /* 0x0000000000017941 */ /* 0x000fea0003800000 */
.L_x_146:
        /* <DEDUP_REMOVED lines=9> */
.L_x_149:
[----:B------:R-:W-:Y:S05]  /*4850*/  BSYNC B1 ;  /* 0x0000000000017941 */ /* 0x000fea0003800000 */
.L_x_148:
        /* <DEDUP_REMOVED lines=10> */
.L_x_151:
[----:B------:R-:W-:Y:S05]  /*4900*/  BSYNC B1 ;  /* 0x0000000000017941 */ /* 0x000fea0003800000 */
.L_x_150:
[----:B0----5:R-:W-:Y:S01]  /*4910*/  IMAD.U32 R2, R19, 0x10000, RZ ;  /* 0x0001000013027824 */ /* 0x021fe200078e00ff */
[----:B------:R-:W-:Y:S01]  /*4920*/  ISETP.GT.AND P0, PT, R3, 0x79, PT ;  /* 0x000000790300780c */ /* 0x000fe20003f04270 */
[----:B------:R-:W-:Y:S01]  /*4930*/  @P2 IMAD.MOV.U32 R3, RZ, RZ, R9 ;  /* 0x000000ffff032224 */ /* 0x000fe200078e0009 */
[----:B------:R-:W-:Y:S01]  /*4940*/  BSSY B1, `(.L_x_152) ;  /* 0x0000009000017945 */ /* 0x000fe20003800000 */
[----:B------:R-:W-:Y:S01]  /*4950*/  FMUL R13, R2, R89 ;  /* 0x00000059020d7220 */ /* 0x000fe20000400000 */
[----:B------:R-:W-:Y:S01]  /*4960*/  @P2 IMAD.MOV.U32 R2, RZ, RZ, R8 ;  /* 0x000000ffff022224 */ /* 0x000fe200078e0008 */
[----:B------:R-:W-:Y:S02]  /*4970*/  ISETP.GT.AND P3, PT, R0, RZ, P0 ;  /* 0x000000ff0000720c */ /* 0x000fe40000764270 */
[----:B------:R-:W-:-:S05]  /*4980*/  FFMA R13, R84, R88, R13 ;  /* 0x00000058540d7223 */ /* 0x000fca000000000d */
[----:B------:R-:W-:-:S05]  /*4990*/  F2FP.BF16.F32.PACK_AB R13, RZ, R13 ;  /* 0x0000000dff0d723e */ /* 0x000fca00000010ff */
[----:B------:R0:W-:Y:S01]  /*49a0*/  @P2 STG.E.U16 desc[UR36][R2.64+0xf0], R13 ;  /* 0x0000f00d02002986 */ /* 0x0001e2000c101524 */
[----:B------:R-:W-:Y:S05]  /*49b0*/  @!P3 BRA `(.L_x_153) ;  /* 0x000000000004b947 */ /* 0x000fea0003800000 */
[----:B------:R0:W5:Y:S02]  /*49c0*/  LDG.E.LTC128B.U16 R19, desc[UR36][R4.64+0xf2] ;  /* 0x0000f22404137981 */ /* 0x000164000c1e1520 */
.L_x_153:
[----:B------:R-:W-:Y:S05]  /*49d0*/  BSYNC B1 ;  /* 0x0000000000017941 */ /* 0x000fea0003800000 */
.L_x_152:
        /* <DEDUP_REMOVED lines=9> */
.L_x_155:
[----:B------:R-:W-:Y:S05]  /*4a70*/  BSYNC B1 ;  /* 0x0000000000017941 */ /* 0x000fea0003800000 */
.L_x_154:
[----:B0----5:R-:W-:Y:S01]  /*4a80*/  IMAD.U32 R2, R19, 0x10000, RZ ;  /* 0x0001000013027824 */ /* 0x021fe200078e00ff */
[----:B------:R-:W-:Y:S01]  /*4a90*/  ISETP.GT.AND P0, PT, R0, 0x8, P0 ;  /* 0x000000080000780c */ /* 0x000fe20000704270 */
[----:B------:R-:W-:Y:S02]  /*4aa0*/  BSSY B1, `(.L_x_156) ;  /* 0x000000a000017945 */ /* 0x000fe40003800000 */
[----:B------:R-:W-:Y:S01]  /*4ab0*/  FMUL R3, R2, R89 ;  /* 0x0000005902037220 */ /* 0x000fe20000400000 */
[----:B------:R-:W-:-:S03]  /*4ac0*/  @P1 IMAD.MOV.U32 R2, RZ, RZ, R10 ;  /* 0x000000ffff021224 */ /* 0x000fc600078e000a */
[----:B------:R-:W-:-:S05]  /*4ad0*/  FFMA R3, R86, R88, R3 ;  /* 0x0000005856037223 */ /* 0x000fca0000000003 */
[----:B------:R-:W-:-:S04]  /*4ae0*/  F2FP.BF16.F32.PACK_AB R3, RZ, R3 ;  /* 0x00000003ff03723e */ /* 0x000fc800000010ff */
[----:B----4-:R-:W-:Y:S01]  /*4af0*/  PRMT R4, R3, 0x7610, R4 ;  /* 0x0000761003047816 */ /* 0x010fe20000000004 */
[----:B------:R-:W-:-:S05]  /*4b00*/  @P1 IMAD.MOV.U32 R3, RZ, RZ, R11 ;  /* 0x000000ffff031224 */ /* 0x000fca00078e000b */
[----:B------:R0:W-:Y:S01]  /*4b10*/  @P1 STG.E.U16 desc[UR36][R2.64+0xf0], R4 ;  /* 0x0000f00402001986 */ /* 0x0001e2000c101524 */
[----:B------:R-:W-:Y:S05]  /*4b20*/  @!P0 BRA `(.L_x_157) ;  /* 0x0000000000048947 */ /* 0x000fea0003800000 */
[----:B------:R4:W5:Y:S02]  /*4b30*/  LDG.E.LTC128B.U16 R19, desc[UR36][R6.64+0xf2] ;  /* 0x0000f22406137981 */ /* 0x000964000c1e1520 */
.L_x_157:
[----:B------:R-:W-:Y:S05]  /*4b40*/  BSYNC B1 ;  /* 0x0000000000017941 */ /* 0x000fea0003800000 */
.L_x_156:
[----:B------:R-:W-:Y:S05]  /*4b50*/  @!P0 BRA `(.L_x_158) ;  /* 0x0000001000e88947 */ /* 0x000fea0003800000 */
[----:B-----5:R-:W-:-:S04]  /*4b60*/  IMAD.U32 R0, R19, 0x10000, RZ ;  /* 0x0001000013007824 */ /* 0x020fc800078e00ff */
[----:B------:R-:W-:-:S04]  /*4b70*/  FMUL R0, R0, R89 ;  /* 0x0000005900007220 */ /* 0x000fc80000400000 */
[----:B------:R-:W-:-:S05]  /*4b80*/  FFMA R0, R87, R88, R0 ;  /* 0x0000005857007223 */ /* 0x000fca0000000000 */
[----:B------:R-:W-:-:S05]  /*4b90*/  F2FP.BF16.F32.PACK_AB R0, RZ, R0 ;  /* 0x00000000ff00723e */ /* 0x000fca00000010ff */
[----:B------:R0:W-:Y:S01]  /*4ba0*/  STG.E.U16 desc[UR36][R10.64+0xf2], R0 ;  /* 0x0000f2000a007986 */ /* 0x0001e2000c101524 */
[----:B------:R-:W-:Y:S05]  /*4bb0*/  BRA `(.L_x_158) ;  /* 0x0000001000d07947 */ /* 0x000fea0003800000 */
.L_x_33:
[----:B------:R-:W-:Y:S01]  /*4bc0*/  ISETP.GT.AND P0, PT, R3, 0x1, PT ;  /* 0x000000010300780c */ /* 0x000fe20003f04270 */
[----:B------:R-:W-:Y:S01]  /*4bd0*/  ULDC.64 UR4, c[0x0][0x5c0] ;  /* 0x0001700000047ab9 */ /* 0x000fe20000000a00 */
[-C--:B------:R-:W-:Y:S01]  /*4be0*/  FMUL R24, R24, R88.reuse ;  /* 0x0000005818187220 */ /* 0x080fe20000400000 */
[-C--:B------:R-:W-:Y:S01]  /*4bf0*/  FMUL R25, R25, R88.reuse ;  /* 0x0000005819197220 */ /* 0x080fe20000400000 */
[----:B------:R-:W-:Y:S01]  /*4c00*/  ISETP.GT.AND P3, PT, R0, RZ, P0 ;  /* 0x000000ff0000720c */ /* 0x000fe20000764270 */
[-C--:B------:R-:W-:Y:S01]  /*4c10*/  FMUL R26, R26, R88.reuse ;  /* 0x000000581a1a7220 */ /* 0x080fe20000400000 */
[----:B------:R-:W-:Y:S01]  /*4c20*/  LEA R4, P4, R104, UR4, 0x1 ;  /* 0x0000000468047c11 */ /* 0x000fe2000f8808ff */
[----:B------:R-:W-:Y:S01]  /*4c30*/  FMUL R27, R27, R88 ;  /* 0x000000581b1b7220 */ /* 0x000fe20000400000 */
[----:B------:R-:W-:Y:S01]  /*4c40*/  F2FP.BF16.F32.PACK_AB R24, RZ, R24 ;  /* 0x00000018ff18723e */ /* 0x000fe200000010ff */
[-C--:B------:R-:W-:Y:S01]  /*4c50*/  FMUL R28, R28, R88.reuse ;  /* 0x000000581c1c7220 */ /* 0x080fe20000400000 */
[----:B------:R-:W-:Y:S01]  /*4c60*/  LEA.HI.X R5, R104, UR5, R9, 0x1, P4 ;  /* 0x0000000568057c11 */ /* 0x000fe2000a0f0c09 */
[-C--:B------:R-:W-:Y:S01]  /*4c70*/  FMUL R29, R29, R88.reuse ;  /* 0x000000581d1d7220 */ /* 0x080fe20000400000 */
[----:B------:R-:W-:Y:S01]  /*4c80*/  F2FP.BF16.F32.PACK_AB R25, RZ, R25 ;  /* 0x00000019ff19723e */ /* 0x000fe200000010ff */
[-C--:B------:R-:W-:Y:S01]  /*4c90*/  FMUL R30, R30, R88.reuse ;  /* 0x000000581e1e7220 */ /* 0x080fe20000400000 */
[----:B------:R-:W-:Y:S01]  /*4ca0*/  SHF.L.U64.HI R7, R6, 0x4, R7 ;  /* 0x0000000406077819 */ /* 0x000fe20000010207 */
[----:B------:R-:W-:Y:S01]  /*4cb0*/  @P1 STG.E.U16 desc[UR36][R4.64], R24 ;  /* 0x0000001804001986 */ /* 0x000fe2000c101524 */
[----:B------:R-:W-:Y:S01]  /*4cc0*/  ISETP.GT.AND P1, PT, R3, 0x8, PT ;  /* 0x000000080300780c */ /* 0x000fe20003f24270 */
[----:B------:R-:W-:Y:S01]  /*4cd0*/  FMUL R31, R31, R88 ;  /* 0x000000581f1f7220 */ /* 0x000fe20000400000 */
[----:B------:R-:W-:Y:S01]  /*4ce0*/  ISETP.GT.AND P4, PT, R0, 0x8, P0 ;  /* 0x000000080000780c */ /* 0x000fe20000784270 */
[----:B------:R-:W-:Y:S01]  /*4cf0*/  @P3 STG.E.U16 desc[UR36][R4.64+0x2], R25 ;  /* 0x0000021904003986 */ /* 0x000fe2000c101524 */
[----:B------:R-:W-:Y:S01]  /*4d00*/  LEA R6, P3, R6, R4, 0x4 ;  /* 0x0000000406067211 */ /* 0x000fe200078620ff */
[-C--:B------:R-:W-:Y:S01]  /*4d10*/  FMUL R32, R32, R88.reuse ;  /* 0x0000005820207220 */ /* 0x080fe20000400000 */
[C---:B------:R-:W-:Y:S01]  /*4d20*/  ISETP.GT.AND P2, PT, R0.reuse, 0x8, P2 ;  /* 0x000000080000780c */ /* 0x040fe20001744270 */
[-C--:B------:R-:W-:Y:S01]  /*4d30*/  FMUL R33, R33, R88.reuse ;  /* 0x0000005821217220 */ /* 0x080fe20000400000 */
[----:B------:R-:W-:Y:S01]  /*4d40*/  ISETP.GT.AND P0, PT, R3, 0x9, PT ;  /* 0x000000090300780c */ /* 0x000fe20003f04270 */
[----:B------:R-:W-:Y:S01]  /*4d50*/  IMAD.X R7, R7, 0x1, R5, P3 ;  /* 0x0000000107077824 */ /* 0x000fe200018e0605 */
[----:B------:R-:W-:Y:S01]  /*4d60*/  ISETP.GT.AND P5, PT, R0, RZ, P1 ;  /* 0x000000ff0000720c */ /* 0x000fe20000fa4270 */
[-C--:B------:R-:W-:Y:S01]  /*4d70*/  FMUL R34, R34, R88.reuse ;  /* 0x0000005822227220 */ /* 0x080fe20000400000 */
[----:B------:R-:W-:Y:S01]  /*4d80*/  ISETP.GT.AND P3, PT, R0, RZ, P0 ;  /* 0x000000ff0000720c */ /* 0x000fe20000764270 */
[----:B------:R-:W-:Y:S01]  /*4d90*/  FMUL R35, R35, R88 ;  /* 0x0000005823237220 */ /* 0x000fe20000400000 */
[----:B------:R-:W-:Y:S01]  /*4da0*/  F2FP.BF16.F32.PACK_AB R26, RZ, R26 ;  /* 0x0000001aff1a723e */ /* 0x000fe200000010ff */
[-C--:B------:R-:W-:Y:S01]  /*4db0*/  FMUL R36, R36, R88.reuse ;  /* 0x0000005824247220 */ /* 0x080fe20000400000 */
[----:B------:R-:W-:Y:S01]  /*4dc0*/  F2FP.BF16.F32.PACK_AB R27, RZ, R27 ;  /* 0x0000001bff1b723e */ /* 0x000fe200000010ff */
[----:B------:R-:W-:Y:S01]  /*4dd0*/  FMUL R37, R37, R88 ;  /* 0x0000005825257220 */ /* 0x000fe20000400000 */
[----:B------:R-:W-:Y:S01]  /*4de0*/  F2FP.BF16.F32.PACK_AB R28, RZ, R28 ;  /* 0x0000001cff1c723e */ /* 0x000fe200000010ff */
[----:B------:R-:W-:Y:S01]  /*4df0*/  @P2 STG.E.U16 desc[UR36][R6.64], R26 ;  /* 0x0000001a06002986 */ /* 0x000fe2000c101524 */
[----:B------:R-:W-:Y:S01]  /*4e00*/  F2FP.BF16.F32.PACK_AB R29, RZ, R29 ;  /* 0x0000001dff1d723e */ /* 0x000fe200000010ff */
[-C--:B------:R-:W-:Y:S01]  /*4e10*/  FMUL R38, R38, R88.reuse ;  /* 0x0000005826267220 */ /* 0x080fe20000400000 */
[C---:B------:R-:W-:Y:S01]  /*4e20*/  ISETP.GT.AND P2, PT, R0.reuse, 0x8, P1 ;  /* 0x000000080000780c */ /* 0x040fe20000f44270 */
[----:B------:R-:W-:Y:S01]  /*4e30*/  @P4 STG.E.U16 desc[UR36][R6.64+0x2], R27 ;  /* 0x0000021b06004986 */ /* 0x000fe2000c101524 */
[----:B------:R-:W-:Y:S01]  /*4e40*/  ISETP.GT.AND P1, PT, R3, 0x10, PT ;  /* 0x000000100300780c */ /* 0x000fe20003f24270 */
[----:B------:R-:W-:Y:S01]  /*4e50*/  FMUL R39, R39, R88 ;  /* 0x0000005827277220 */ /* 0x000fe20000400000 */
[----:B------:R-:W-:Y:S01]  /*4e60*/  F2FP.BF16.F32.PACK_AB R30, RZ, R30 ;  /* 0x0000001eff1e723e */ /* 0x000fe200000010ff */
[----:B------:R-:W-:Y:S01]  /*4e70*/  @P5 STG.E.U16 desc[UR36][R4.64+0x10], R28 ;  /* 0x0000101c04005986 */ /* 0x000fe2000c101524 */
[----:B------:R-:W-:Y:S01]  /*4e80*/  ISETP.GT.AND P4, PT, R0, RZ, P1 ;  /* 0x000000ff0000720c */ /* 0x000fe20000f84270 */
[-C--:B------:R-:W-:Y:S01]  /*4e90*/  FMUL R40, R40, R88.reuse ;  /* 0x0000005828287220 */ /* 0x080fe20000400000 */
[----:B------:R-:W-:Y:S01]  /*4ea0*/  F2FP.BF16.F32.PACK_AB R31, RZ, R31 ;  /* 0x0000001fff1f723e */ /* 0x000fe200000010ff */
[----:B------:R-:W-:Y:S01]  /*4eb0*/  @P3 STG.E.U16 desc[UR36][R4.64+0x12], R29 ;  /* 0x0000121d04003986 */ /* 0x000fe2000c101524 */
[----:B------:R-:W-:Y:S01]  /*4ec0*/  ISETP.GT.AND P3, PT, R0, 0x8, P0 ;  /* 0x000000080000780c */ /* 0x000fe20000764270 */
[----:B------:R-:W-:Y:S01]  /*4ed0*/  FMUL R41, R41, R88 ;  /* 0x0000005829297220 */ /* 0x000fe20000400000 */
[----:B------:R-:W-:Y:S01]  /*4ee0*/  ISETP.GT.AND P0, PT, R3, 0x11, PT ;  /* 0x000000110300780c */ /* 0x000fe20003f04270 */
[----:B------:R-:W-:Y:S01]  /*4ef0*/  @P2 STG.E.U16 desc[UR36][R6.64+0x10], R30 ;  /* 0x0000101e06002986 */ /* 0x000fe2000c101524 */
[----:B------:R-:W-:Y:S01]  /*4f00*/  F2FP.BF16.F32.PACK_AB R32, RZ, R32 ;  /* 0x00000020ff20723e */ /* 0x000fe200000010ff */
[-C--:B------:R-:W-:Y:S01]  /*4f10*/  FMUL R42, R42, R88.reuse ;  /* 0x000000582a2a7220 */ /* 0x080fe20000400000 */
[C---:B------:R-:W-:Y:S01]  /*4f20*/  ISETP.GT.AND P5, PT, R0.reuse, RZ, P0 ;  /* 0x000000ff0000720c */ /* 0x040fe200007a4270 */
[-C--:B------:R-:W-:Y:S01]  /*4f30*/  FMUL R43, R43, R88.reuse ;  /* 0x000000582b2b7220 */ /* 0x080fe20000400000 */
[----:B------:R-:W-:Y:S01]  /*4f40*/  ISETP.GT.AND P2, PT, R0, 0x8, P1 ;  /* 0x000000080000780c */ /* 0x000fe20000f44270 */
[-C--:B------:R-:W-:Y:S01]  /*4f50*/  FMUL R44, R44, R88.reuse ;  /* 0x000000582c2c7220 */ /* 0x080fe20000400000 */
[----:B------:R-:W-:Y:S01]  /*4f60*/  ISETP.GT.AND P1, PT, R3, 0x18, PT ;  /* 0x000000180300780c */ /* 0x000fe20003f24270 */
[-C--:B------:R-:W-:Y:S01]  /*4f70*/  FMUL R45, R45, R88.reuse ;  /* 0x000000582d2d7220 */ /* 0x080fe20000400000 */
[----:B------:R-:W-:Y:S01]  /*4f80*/  F2FP.BF16.F32.PACK_AB R33, RZ, R33 ;  /* 0x00000021ff21723e */ /* 0x000fe200000010ff */
[----:B------:R-:W-:Y:S01]  /*4f90*/  @P3 STG.E.U16 desc[UR36][R6.64+0x12], R31 ;  /* 0x0000121f06003986 */ /* 0x000fe2000c101524 */
[----:B------:R-:W-:Y:S01]  /*4fa0*/  ISETP.GT.AND P3, PT, R0, 0x8, P0 ;  /* 0x000000080000780c */ /* 0x000fe20000764270 */
[-C--:B------:R-:W-:Y:S01]  /*4fb0*/  FMUL R46, R46, R88.reuse ;  /* 0x000000582e2e7220 */ /* 0x080fe20000400000 */
[----:B------:R-:W-:Y:S01]  /*4fc0*/  ISETP.GT.AND P0, PT, R3, 0x19, PT ;  /* 0x000000190300780c */ /* 0x000fe20003f04270 */
[----:B------:R-:W-:Y:S01]  /*4fd0*/  @P4 STG.E.U16 desc[UR36][R4.64+0x20], R32 ;  /* 0x0000202004004986 */ /* 0x000fe2000c101524 */
[C---:B------:R-:W-:Y:S01]  /*4fe0*/  ISETP.GT.AND P4, PT, R0.reuse, RZ, P1 ;  /* 0x000000ff0000720c */ /* 0x040fe20000f84270 */
[----:B------:R-:W-:Y:S01]  /*4ff0*/  FMUL R47, R47, R88 ;  /* 0x000000582f2f7220 */ /* 0x000fe20000400000 */
[----:B------:R-:W-:Y:S01]  /*5000*/  F2FP.BF16.F32.PACK_AB R34, RZ, R34 ;  /* 0x00000022ff22723e */ /* 0x000fe200000010ff */
[----:B------:R-:W-:Y:S01]  /*5010*/  @P5 STG.E.U16 desc[UR36][R4.64+0x22], R33 ;  /* 0x0000222104005986 */ /* 0x000fe2000c101524 */
[----:B------:R-:W-:Y:S01]  /*5020*/  ISETP.GT.AND P5, PT, R0, RZ, P0 ;  /* 0x000000ff0000720c */ /* 0x000fe200007a4270 */
[----:B------:R-:W-:Y:S01]  /*5030*/  FMUL R48, R48, R88 ;  /* 0x0000005830307220 */ /* 0x000fe20000400000 */
[----:B------:R-:W-:Y:S01]  /*5040*/  F2FP.BF16.F32.PACK_AB R35, RZ, R35 ;  /* 0x00000023ff23723e */ /* 0x000fe200000010ff */
[----:B------:R-:W-:Y:S01]  /*5050*/  @P2 STG.E.U16 desc[UR36][R6.64+0x20], R34 ;  /* 0x0000202206002986 */ /* 0x000fe2000c101524 */
[----:B------:R-:W-:Y:S01]  /*5060*/  F2FP.BF16.F32.PACK_AB R36, RZ, R36 ;  /* 0x00000024ff24723e */ /* 0x000fe200000010ff */
[-C--:B------:R-:W-:Y:S01]  /*5070*/  FMUL R49, R49, R88.reuse ;  /* 0x0000005831317220 */ /* 0x080fe20000400000 */
[----:B------:R-:W-:Y:S01]  /*5080*/  ISETP.GT.AND P2, PT, R0, 0x8, P1 ;  /* 0x000000080000780c */ /* 0x000fe20000f44270 */
[----:B------:R-:W-:Y:S01]  /*5090*/  @P3 STG.E.U16 desc[UR36][R6.64+0x22], R35 ;  /* 0x0000222306003986 */ /* 0x000fe2000c101524 */
[----:B------:R-:W-:Y:S01]  /*50a0*/  ISETP.GT.AND P1, PT, R3, 0x20, PT ;  /* 0x000000200300780c */ /* 0x000fe20003f24270 */
[-C--:B------:R-:W-:Y:S01]  /*50b0*/  FMUL R50, R50, R88.reuse ;  /* 0x0000005832327220 */ /* 0x080fe20000400000 */
[----:B------:R-:W-:Y:S01]  /*50c0*/  F2FP.BF16.F32.PACK_AB R37, RZ, R37 ;  /* 0x00000025ff25723e */ /* 0x000fe200000010ff */
[----:B------:R-:W-:Y:S01]  /*50d0*/  @P4 STG.E.U16 desc[UR36][R4.64+0x30], R36 ;  /* 0x0000302404004986 */ /* 0x000fe2000c101524 */
[C---:B------:R-:W-:Y:S01]  /*50e0*/  ISETP.GT.AND P3, PT, R0.reuse, 0x8, P0 ;  /* 0x000000080000780c */ /* 0x040fe20000764270 */
[-C--:B------:R-:W-:Y:S01]  /*50f0*/  FMUL R51, R51, R88.reuse ;  /* 0x0000005833337220 */ /* 0x080fe20000400000 */
[----:B------:R-:W-:Y:S01]  /*5100*/  ISETP.GT.AND P0, PT, R3, 0x21, PT ;  /* 0x000000210300780c */ /* 0x000fe20003f04270 */
[----:B------:R-:W-:Y:S01]  /*5110*/  @P5 STG.E.U16 desc[UR36][R4.64+0x32], R37 ;  /* 0x0000322504005986 */ /* 0x000fe2000c101524 */
[----:B------:R-:W-:Y:S01]  /*5120*/  ISETP.GT.AND P4, PT, R0, RZ, P1 ;  /* 0x000000ff0000720c */ /* 0x000fe20000f84270 */
[----:B------:R-:W-:Y:S01]  /*5130*/  FMUL R52, R52, R88 ;  /* 0x0000005834347220 */ /* 0x000fe20000400000 */
[----:B------:R-:W-:Y:S01]  /*5140*/  F2FP.BF16.F32.PACK_AB R38, RZ, R38 ;  /* 0x00000026ff26723e */ /* 0x000fe200000010ff */
[-C--:B------:R-:W-:Y:S01]  /*5150*/  FMUL R53, R53, R88.reuse ;  /* 0x0000005835357220 */ /* 0x080fe20000400000 */
        /* <DEDUP_REMOVED lines=113> */
[----:B------:R-:W-:Y:S01]  /*5870*/  FMUL R87, R87, R88 ;  /* 0x0000005857577220 */ /* 0x000fe20000400000 */
[----:B------:R-:W-:Y:S01]  /*5880*/  ISETP.GT.AND P0, PT, R3, 0x51, PT ;  /* 0x000000510300780c */ /* 0x000fe20003f04270 */
[----:B------:R-:W-:Y:S01]  /*5890*/  @P5 STG.E.U16 desc[UR36][R4.64+0x92], R61 ;  /* 0x0000923d04005986 */ /* 0x000fe2000c101524 */
[----:B------:R-:W-:-:S02]  /*58a0*/  ISETP.GT.AND P4, PT, R0, RZ, P1 ;  /* 0x000000ff0000720c */ /* 0x000fc40000f84270 */
[----:B------:R-:W-:Y:S02]  /*58b0*/  F2FP.BF16.F32.PACK_AB R62, RZ, R62 ;  /* 0x0000003eff3e723e */ /* 0x000fe400000010ff */
[C---:B------:R-:W-:Y:S02]  /*58c0*/  ISETP.GT.AND P5, PT, R0.reuse, RZ, P0 ;  /* 0x000000ff0000720c */ /* 0x040fe400007a4270 */
[----:B------:R-:W-:Y:S01]  /*58d0*/  F2FP.BF16.F32.PACK_AB R63, RZ, R63 ;  /* 0x0000003fff3f723e */ /* 0x000fe200000010ff */
[----:B------:R-:W-:Y:S01]  /*58e0*/  @P2 STG.E.U16 desc[UR36][R6.64+0x90], R62 ;  /* 0x0000903e06002986 */ /* 0x000fe2000c101524 */
[----:B------:R-:W-:Y:S02]  /*58f0*/  F2FP.BF16.F32.PACK_AB R64, RZ, R64 ;  /* 0x00000040ff40723e */ /* 0x000fe400000010ff */
[----:B------:R-:W-:Y:S01]  /*5900*/  ISETP.GT.AND P2, PT, R0, 0x8, P1 ;  /* 0x000000080000780c */ /* 0x000fe20000f44270 */
[----:B------:R-:W-:Y:S01]  /*5910*/  @P3 STG.E.U16 desc[UR36][R6.64+0x92], R63 ;  /* 0x0000923f06003986 */ /* 0x000fe2000c101524 */
[----:B------:R-:W-:-:S02]  /*5920*/  ISETP.GT.AND P1, PT, R3, 0x58, PT ;  /* 0x000000580300780c */ /* 0x000fc40003f24270 */
[----:B------:R-:W-:Y:S01]  /*5930*/  F2FP.BF16.F32.PACK_AB R65, RZ, R65 ;  /* 0x00000041ff41723e */ /* 0x000fe200000010ff */
[----:B------:R-:W-:Y:S01]  /*5940*/  @P4 STG.E.U16 desc[UR36][R4.64+0xa0], R64 ;  /* 0x0000a04004004986 */ /* 0x000fe2000c101524 */
[C---:B------:R-:W-:Y:S02]  /*5950*/  ISETP.GT.AND P3, PT, R0.reuse, 0x8, P0 ;  /* 0x000000080000780c */ /* 0x040fe40000764270 */
[----:B------:R-:W-:Y:S01]  /*5960*/  ISETP.GT.AND P0, PT, R3, 0x59, PT ;  /* 0x000000590300780c */ /* 0x000fe20003f04270 */
[----:B------:R-:W-:Y:S01]  /*5970*/  @P5 STG.E.U16 desc[UR36][R4.64+0xa2], R65 ;  /* 0x0000a24104005986 */ /* 0x000fe2000c101524 */
[C---:B------:R-:W-:Y:S02]  /*5980*/  ISETP.GT.AND P4, PT, R0.reuse, RZ, P1 ;  /* 0x000000ff0000720c */ /* 0x040fe40000f84270 */
[----:B------:R-:W-:Y:S02]  /*5990*/  F2FP.BF16.F32.PACK_AB R66, RZ, R66 ;  /* 0x00000042ff42723e */ /* 0x000fe400000010ff */
[----:B------:R-:W-:-:S02]  /*59a0*/  ISETP.GT.AND P5, PT, R0, RZ, P0 ;  /* 0x000000ff0000720c */ /* 0x000fc400007a4270 */
[----:B------:R-:W-:Y:S01]  /*59b0*/  F2FP.BF16.F32.PACK_AB R67, RZ, R67 ;  /* 0x00000043ff43723e */ /* 0x000fe200000010ff */
[----:B------:R-:W-:Y:S01]  /*59c0*/  @P2 STG.E.U16 desc[UR36][R6.64+0xa0], R66 ;  /* 0x0000a04206002986 */ /* 0x000fe2000c101524 */
[----:B------:R-:W-:Y:S02]  /*59d0*/  F2FP.BF16.F32.PACK_AB R68, RZ, R68 ;  /* 0x00000044ff44723e */ /* 0x000fe400000010ff */
[C---:B------:R-:W-:Y:S01]  /*59e0*/  ISETP.GT.AND P2, PT, R0.reuse, 0x8, P1 ;  /* 0x000000080000780c */ /* 0x040fe20000f44270 */
[----:B------:R-:W-:Y:S01]  /*59f0*/  @P3 STG.E.U16 desc[UR36][R6.64+0xa2], R67 ;  /* 0x0000a24306003986 */ /* 0x000fe2000c101524 */
[----:B------:R-:W-:Y:S02]  /*5a00*/  ISETP.GT.AND P1, PT, R3, 0x60, PT ;  /* 0x000000600300780c */ /* 0x000fe40003f24270 */
[----:B------:R-:W-:Y:S01]  /*5a10*/  F2FP.BF16.F32.PACK_AB R69, RZ, R69 ;  /* 0x00000045ff45723e */ /* 0x000fe200000010ff */
[----:B------:R-:W-:Y:S01]  /*5a20*/  @P4 STG.E.U16 desc[UR36][R4.64+0xb0], R68 ;  /* 0x0000b04404004986 */ /* 0x000fe2000c101524 */
[----:B------:R-:W-:-:S02]  /*5a30*/  ISETP.GT.AND P3, PT, R0, 0x8, P0 ;  /* 0x000000080000780c */ /* 0x000fc40000764270 */
[----:B------:R-:W-:Y:S01]  /*5a40*/  ISETP.GT.AND P0, PT, R3, 0x61, PT ;  /* 0x000000610300780c */ /* 0x000fe20003f04270 */
[----:B------:R-:W-:Y:S01]  /*5a50*/  @P5 STG.E.U16 desc[UR36][R4.64+0xb2], R69 ;  /* 0x0000b24504005986 */ /* 0x000fe2000c101524 */
[C---:B------:R-:W-:Y:S02]  /*5a60*/  ISETP.GT.AND P4, PT, R0.reuse, RZ, P1 ;  /* 0x000000ff0000720c */ /* 0x040fe40000f84270 */
[----:B------:R-:W-:Y:S02]  /*5a70*/  ISETP.GT.AND P5, PT, R0, RZ, P0 ;  /* 0x000000ff0000720c */ /* 0x000fe400007a4270 */
[----:B------:R-:W-:Y:S02]  /*5a80*/  F2FP.BF16.F32.PACK_AB R70, RZ, R70 ;  /* 0x00000046ff46723e */ /* 0x000fe400000010ff */
[----:B------:R-:W-:Y:S02]  /*5a90*/  F2FP.BF16.F32.PACK_AB R71, RZ, R71 ;  /* 0x00000047ff47723e */ /* 0x000fe400000010ff */
[----:B------:R-:W-:Y:S01]  /*5aa0*/  F2FP.BF16.F32.PACK_AB R72, RZ, R72 ;  /* 0x00000048ff48723e */ /* 0x000fe200000010ff */
[----:B------:R-:W-:Y:S01]  /*5ab0*/  @P2 STG.E.U16 desc[UR36][R6.64+0xb0], R70 ;  /* 0x0000b04606002986 */ /* 0x000fe2000c101524 */
[----:B------:R-:W-:-:S02]  /*5ac0*/  F2FP.BF16.F32.PACK_AB R73, RZ, R73 ;  /* 0x00000049ff49723e */ /* 0x000fc400000010ff */
[C---:B------:R-:W-:Y:S01]  /*5ad0*/  ISETP.GT.AND P1, PT, R0.reuse, 0x8, P1 ;  /* 0x000000080000780c */ /* 0x040fe20000f24270 */
[----:B------:R-:W-:Y:S01]  /*5ae0*/  @P3 STG.E.U16 desc[UR36][R6.64+0xb2], R71 ;  /* 0x0000b24706003986 */ /* 0x000fe2000c101524 */
[C---:B------:R-:W-:Y:S02]  /*5af0*/  ISETP.GT.AND P2, PT, R0.reuse, 0x8, P0 ;  /* 0x000000080000780c */ /* 0x040fe40000744270 */
[C---:B------:R-:W-:Y:S01]  /*5b00*/  ISETP.GT.AND P0, PT, R3.reuse, 0x69, PT ;  /* 0x000000690300780c */ /* 0x040fe20003f04270 */
[----:B------:R-:W-:Y:S01]  /*5b10*/  @P4 STG.E.U16 desc[UR36][R4.64+0xc0], R72 ;  /* 0x0000c04804004986 */ /* 0x000fe2000c101524 */
[----:B------:R-:W-:Y:S02]  /*5b20*/  ISETP.GT.AND P4, PT, R3, 0x68, PT ;  /* 0x000000680300780c */ /* 0x000fe40003f84270 */
[----:B------:R-:W-:Y:S01]  /*5b30*/  F2FP.BF16.F32.PACK_AB R74, RZ, R74 ;  /* 0x0000004aff4a723e */ /* 0x000fe200000010ff */
[----:B------:R-:W-:Y:S01]  /*5b40*/  @P5 STG.E.U16 desc[UR36][R4.64+0xc2], R73 ;  /* 0x0000c24904005986 */ /* 0x000fe2000c101524 */
[----:B------:R-:W-:-:S02]  /*5b50*/  ISETP.GT.AND P5, PT, R0, RZ, P4 ;  /* 0x000000ff0000720c */ /* 0x000fc400027a4270 */
[C---:B------:R-:W-:Y:S01]  /*5b60*/  ISETP.GT.AND P3, PT, R0.reuse, RZ, P0 ;  /* 0x000000ff0000720c */ /* 0x040fe20000764270 */
[----:B------:R-:W-:Y:S01]  /*5b70*/  @P1 STG.E.U16 desc[UR36][R6.64+0xc0], R74 ;  /* 0x0000c04a06001986 */ /* 0x000fe2000c101524 */
[----:B------:R-:W-:Y:S02]  /*5b80*/  F2FP.BF16.F32.PACK_AB R75, RZ, R75 ;  /* 0x0000004bff4b723e */ /* 0x000fe400000010ff */
[----:B------:R-:W-:Y:S02]  /*5b90*/  F2FP.BF16.F32.PACK_AB R76, RZ, R76 ;  /* 0x0000004cff4c723e */ /* 0x000fe400000010ff */
[C---:B------:R-:W-:Y:S01]  /*5ba0*/  ISETP.GT.AND P4, PT, R0.reuse, 0x8, P4 ;  /* 0x000000080000780c */ /* 0x040fe20002784270 */
[----:B------:R-:W-:Y:S01]  /*5bb0*/  @P2 STG.E.U16 desc[UR36][R6.64+0xc2], R75 ;  /* 0x0000c24b06002986 */ /* 0x000fe2000c101524 */
[----:B------:R-:W-:Y:S02]  /*5bc0*/  F2FP.BF16.F32.PACK_AB R77, RZ, R77 ;  /* 0x0000004dff4d723e */ /* 0x000fe400000010ff */
[----:B------:R-:W-:Y:S01]  /*5bd0*/  ISETP.GT.AND P2, PT, R3, 0x71, PT ;  /* 0x000000710300780c */ /* 0x000fe20003f44270 */
[----:B------:R-:W-:Y:S01]  /*5be0*/  @P5 STG.E.U16 desc[UR36][R4.64+0xd0], R76 ;  /* 0x0000d04c04005986 */ /* 0x000fe2000c101524 */
[----:B------:R-:W-:-:S02]  /*5bf0*/  ISETP.GT.AND P5, PT, R0, 0x8, P0 ;  /* 0x000000080000780c */ /* 0x000fc400007a4270 */
[C---:B------:R-:W-:Y:S01]  /*5c00*/  ISETP.GT.AND P1, PT, R3.reuse, 0x78, PT ;  /* 0x000000780300780c */ /* 0x040fe20003f24270 */
[----:B------:R-:W-:Y:S01]  /*5c10*/  @P3 STG.E.U16 desc[UR36][R4.64+0xd2], R77 ;  /* 0x0000d24d04003986 */ /* 0x000fe2000c101524 */
[C---:B------:R-:W-:Y:S02]  /*5c20*/  ISETP.GT.AND P3, PT, R3.reuse, 0x70, PT ;  /* 0x000000700300780c */ /* 0x040fe40003f64270 */
[----:B------:R-:W-:Y:S01]  /*5c30*/  ISETP.GT.AND P0, PT, R3, 0x79, PT ;  /* 0x000000790300780c */ /* 0x000fe20003f04270 */
[----:B------:R-:W-:Y:S01]  /*5c40*/  @P4 IMAD.MOV.U32 R2, RZ, RZ, R6 ;  /* 0x000000ffff024224 */ /* 0x000fe200078e0006 */
[----:B------:R-:W-:Y:S01]  /*5c50*/  F2FP.BF16.F32.PACK_AB R78, RZ, R78 ;  /* 0x0000004eff4e723e */ /* 0x000fe200000010ff */
[----:B------:R-:W-:Y:S01]  /*5c60*/  @P4 IMAD.MOV.U32 R3, RZ, RZ, R7 ;  /* 0x000000ffff034224 */ /* 0x000fe200078e0007 */
[----:B------:R-:W-:Y:S02]  /*5c70*/  F2FP.BF16.F32.PACK_AB R79, RZ, R79 ;  /* 0x0000004fff4f723e */ /* 0x000fe400000010ff */
[----:B------:R-:W-:-:S02]  /*5c80*/  F2FP.BF16.F32.PACK_AB R80, RZ, R80 ;  /* 0x00000050ff50723e */ /* 0x000fc400000010ff */
[----:B------:R0:W-:Y:S01]  /*5c90*/  @P4 STG.E.U16 desc[UR36][R2.64+0xd0], R78 ;  /* 0x0000d04e02004986 */ /* 0x0001e2000c101524 */
[C---:B------:R-:W-:Y:S02]  /*5ca0*/  ISETP.GT.AND P4, PT, R0.reuse, RZ, P2 ;  /* 0x000000ff0000720c */ /* 0x040fe40001784270 */
[----:B------:R-:W-:Y:S02]  /*5cb0*/  F2FP.BF16.F32.PACK_AB R81, RZ, R81 ;  /* 0x00000051ff51723e */ /* 0x000fe400000010ff */
[----:B------:R-:W-:Y:S02]  /*5cc0*/  ISETP.GT.AND P2, PT, R0, 0x8, P2 ;  /* 0x000000080000780c */ /* 0x000fe40001744270 */
[----:B------:R-:W-:Y:S02]  /*5cd0*/  F2FP.BF16.F32.PACK_AB R82, RZ, R82 ;  /* 0x00000052ff52723e */ /* 0x000fe400000010ff */
[----:B------:R-:W-:Y:S02]  /*5ce0*/  F2FP.BF16.F32.PACK_AB R83, RZ, R83 ;  /* 0x00000053ff53723e */ /* 0x000fe400000010ff */
[----:B------:R-:W-:Y:S01]  /*5cf0*/  F2FP.BF16.F32.PACK_AB R84, RZ, R84 ;  /* 0x00000054ff54723e */ /* 0x000fe200000010ff */
[----:B0-----:R-:W-:Y:S01]  /*5d00*/  @P5 IMAD.MOV.U32 R2, RZ, RZ, R6 ;  /* 0x000000ffff025224 */ /* 0x001fe200078e0006 */
[----:B------:R-:W-:Y:S01]  /*5d10*/  F2FP.BF16.F32.PACK_AB R85, RZ, R85 ;  /* 0x00000055ff55723e */ /* 0x000fe200000010ff */
[----:B------:R-:W-:Y:S01]  /*5d20*/  @P5 IMAD.MOV.U32 R3, RZ, RZ, R7 ;  /* 0x000000ffff035224 */ /* 0x000fe200078e0007 */
[----:B------:R-:W-:-:S02]  /*5d30*/  F2FP.BF16.F32.PACK_AB R86, RZ, R86 ;  /* 0x00000056ff56723e */ /* 0x000fc400000010ff */
[----:B------:R-:W-:Y:S02]  /*5d40*/  F2FP.BF16.F32.PACK_AB R87, RZ, R87 ;  /* 0x00000057ff57723e */ /* 0x000fe400000010ff */
[----:B------:R0:W-:Y:S01]  /*5d50*/  @P5 STG.E.U16 desc[UR36][R2.64+0xd2], R79 ;  /* 0x0000d24f02005986 */ /* 0x0001e2000c101524 */
[C---:B------:R-:W-:Y:S02]  /*5d60*/  ISETP.GT.AND P5, PT, R0.reuse, RZ, P3 ;  /* 0x000000ff0000720c */ /* 0x040fe40001fa4270 */
[----:B------:R-:W-:-:S11]  /*5d70*/  ISETP.GT.AND P3, PT, R0, 0x8, P3 ;  /* 0x000000080000780c */ /* 0x000fd60001f64270 */
[----:B0-----:R-:W-:Y:S02]  /*5d80*/  @P5 IMAD.MOV.U32 R2, RZ, RZ, R4 ;  /* 0x000000ffff025224 */ /* 0x001fe400078e0004 */
[----:B------:R-:W-:-:S05]  /*5d90*/  @P5 IMAD.MOV.U32 R3, RZ, RZ, R5 ;  /* 0x000000ffff035224 */ /* 0x000fca00078e0005 */
[----:B------:R0:W-:Y:S01]  /*5da0*/  @P5 STG.E.U16 desc[UR36][R2.64+0xe0], R80 ;  /* 0x0000e05002005986 */ /* 0x0001e2000c101524 */
[C---:B------:R-:W-:Y:S02]  /*5db0*/  ISETP.GT.AND P5, PT, R0.reuse, RZ, P0 ;  /* 0x000000ff0000720c */ /* 0x040fe400007a4270 */
[----:B------:R-:W-:Y:S01]  /*5dc0*/  ISETP.GT.AND P0, PT, R0, 0x8, P0 ;  /* 0x000000080000780c */ /* 0x000fe20000704270 */
[----:B0-----:R-:W-:Y:S02]  /*5dd0*/  @P4 IMAD.MOV.U32 R2, RZ, RZ, R4 ;  /* 0x000000ffff024224 */ /* 0x001fe400078e0004 */
[----:B------:R-:W-:-:S05]  /*5de0*/  @P4 IMAD.MOV.U32 R3, RZ, RZ, R5 ;  /* 0x000000ffff034224 */ /* 0x000fca00078e0005 */
[----:B------:R0:W-:Y:S01]  /*5df0*/  @P4 STG.E.U16 desc[UR36][R2.64+0xe2], R81 ;  /* 0x0000e25102004986 */ /* 0x0001e2000c101524 */
[C---:B------:R-:W-:Y:S02]  /*5e00*/  ISETP.GT.AND P4, PT, R0.reuse, RZ, P1 ;  /* 0x000000ff0000720c */ /* 0x040fe40000f84270 */
[----:B------:R-:W-:Y:S01]  /*5e10*/  ISETP.GT.AND P1, PT, R0, 0x8, P1 ;  /* 0x000000080000780c */ /* 0x000fe20000f24270 */
[----:B0-----:R-:W-:Y:S02]  /*5e20*/  @P3 IMAD.MOV.U32 R2, RZ, RZ, R6 ;  /* 0x000000ffff023224 */ /* 0x001fe400078e0006 */
[----:B------:R-:W-:-:S05]  /*5e30*/  @P3 IMAD.MOV.U32 R3, RZ, RZ, R7 ;  /* 0x000000ffff033224 */ /* 0x000fca00078e0007 */
[----:B------:R0:W-:Y:S02]  /*5e40*/  @P3 STG.E.U16 desc[UR36][R2.64+0xe0], R82 ;  /* 0x0000e05202003986 */ /* 0x0001e4000c101524 */
[----:B0-----:R-:W-:Y:S02]  /*5e50*/  @P2 IMAD.MOV.U32 R2, RZ, RZ, R6 ;  /* 0x000000ffff022224 */ /* 0x001fe400078e0006 */
[----:B------:R-:W-:-:S05]  /*5e60*/  @P2 IMAD.MOV.U32 R3, RZ, RZ, R7 ;  /* 0x000000ffff032224 */ /* 0x000fca00078e0007 */
[----:B------:R0:W-:Y:S02]  /*5e70*/  @P2 STG.E.U16 desc[UR36][R2.64+0xe2], R83 ;  /* 0x0000e25302002986 */ /* 0x0001e4000c101524 */
[----:B0-----:R-:W-:Y:S02]  /*5e80*/  @P4 IMAD.MOV.U32 R2, RZ, RZ, R4 ;  /* 0x000000ffff024224 */ /* 0x001fe400078e0004 */
[----:B------:R-:W-:-:S05]  /*5e90*/  @P4 IMAD.MOV.U32 R3, RZ, RZ, R5 ;  /* 0x000000ffff034224 */ /* 0x000fca00078e0005 */
[----:B------:R0:W-:Y:S04]  /*5ea0*/  @P4 STG.E.U16 desc[UR36][R2.64+0xf0], R84 ;  /* 0x0000f05402004986 */ /* 0x0001e8000c101524 */
[----:B------:R1:W-:Y:S01]  /*5eb0*/  @P5 STG.E.U16 desc[UR36][R4.64+0xf2], R85 ;  /* 0x0000f25504005986 */ /* 0x0003e2000c101524 */
[----:B0-----:R-:W-:Y:S02]  /*5ec0*/  @P1 IMAD.MOV.U32 R2, RZ, RZ, R6 ;  /* 0x000000ffff021224 */ /* 0x001fe400078e0006 */
[----:B------:R-:W-:-:S05]  /*5ed0*/  @P1 IMAD.MOV.U32 R3, RZ, RZ, R7 ;  /* 0x000000ffff031224 */ /* 0x000fca00078e0007 */
[----:B------:R1:W-:Y:S04]  /*5ee0*/  @P1 STG.E.U16 desc[UR36][R2.64+0xf0], R86 ;  /* 0x0000f05602001986 */ /* 0x0003e8000c101524 */
[----:B------:R1:W-:Y:S02]  /*5ef0*/  @P0 STG.E.U16 desc[UR36][R6.64+0xf2], R87 ;  /* 0x0000f25706000986 */ /* 0x0003e4000c101524 */
.L_x_158:
[----:B------:R-:W-:Y:S05]  /*5f00*/  BSYNC B0 ;  /* 0x0000000000007941 */ /* 0x000fea0003800000 */
.L_x_32:
[----:B01----:R-:W2:Y:S01]  /*5f10*/  LDL.64 R2, [R1] ;  /* 0x0000000001027983 */ /* 0x003ea20000100a00 */
[----:B------:R-:W-:Y:S01]  /*5f20*/  ULDC.64 UR4, c[0x0][0x650] ;  /* 0x0001940000047ab9 */ /* 0x000fe20000000a00 */
[----:B------:R0:W-:Y:S01]  /*5f30*/  SYNCS.ARRIVE.TRANS64.A1T0 RZ, [R96+UR47], RZ ;  /* 0x000000ff60ff79a7 */ /* 0x0001e2000810002f */
[----:B------:R-:W-:Y:S01]  /*5f40*/  PRMT R0, RZ, 0x7610, R0 ;  /* 0x00007610ff007816 */ /* 0x000fe20000000000 */
[----:B-----5:R-:W-:Y:S02]  /*5f50*/  IMAD.MOV.U32 R19, RZ, RZ, -0x1 ;  /* 0xffffffffff137424 */ /* 0x020fe400078e00ff */
[----:B------:R-:W-:Y:S01]  /*5f60*/  IMAD.MOV.U32 R22, RZ, RZ, -0x1 ;  /* 0xffffffffff167424 */ /* 0x000fe200078e00ff */
[----:B--2---:R-:W-:-:S04]  /*5f70*/  LEA R18, P0, R2, R18, 0x1 ;  /* 0x0000001202127211 */ /* 0x004fc800078008ff */
[----:B------:R-:W-:Y:S01]  /*5f80*/  LEA.HI.X R17, R2, R17, R23, 0x1, P0 ;  /* 0x0000001102117211 */ /* 0x000fe200000f0c17 */
[----:B------:R-:W-:Y:S01]  /*5f90*/  IMAD.MOV.U32 R2, RZ, RZ, -0x1 ;  /* 0xffffffffff027424 */ /* 0x000fe200078e00ff */
[----:B------:R-:W-:-:S04]  /*5fa0*/  ISETP.GE.U32.AND P0, PT, R18, UR4, PT ;  /* 0x0000000412007c0c */ /* 0x000fc8000bf06070 */
[----:B------:R-:W-:-:S13]  /*5fb0*/  ISETP.GE.U32.AND.EX P0, PT, R17, UR5, PT, P0 ;  /* 0x0000000511007c0c */ /* 0x000fda000bf06100 */
[----:B0-----:R-:W-:Y:S05]  /*5fc0*/  @P0 BRA `(.L_x_159) ;  /* 0x0000000400700947 */ /* 0x001fea0003800000 */
[----:B------:R-:W0:Y:S01]  /*5fd0*/  S2R R10, SR_CTAID.X ;  /* 0x00000000000a7919 */ /* 0x000e220000002500 */
[----:B------:R-:W1:Y:S01]  /*5fe0*/  LDC.64 R8, c[0x0][0x628] ;  /* 0x00018a00ff087b82 */ /* 0x000e620000000a00 */
[----:B------:R-:W-:Y:S01]  /*5ff0*/  ULDC UR4, c[0x0][0x150] ;  /* 0x0000540000047ab9 */ /* 0x000fe20000000800 */
[----:B---34-:R-:W-:Y:S01]  /*6000*/  IMAD.MOV.U32 R6, RZ, RZ, R18 ;  /* 0x000000ffff067224 */ /* 0x018fe200078e0012 */
[----:B------:R-:W2:Y:S01]  /*6010*/  S2R R20, SR_CTAID.Y ;  /* 0x0000000000147919 */ /* 0x000ea20000002600 */
[----:B------:R-:W-:-:S04]  /*6020*/  IMAD.MOV.U32 R7, RZ, RZ, R17 ;  /* 0x000000ffff077224 */ /* 0x000fc800078e0011 */
[----:B------:R-:W3:Y:S08]  /*6030*/  LDC R15, c[0x0][0x144] ;  /* 0x00005100ff0f7b82 */ /* 0x000ef00000000800 */
[----:B------:R-:W4:Y:S08]  /*6040*/  LDC R0, c[0x0][0x630] ;  /* 0x00018c00ff007b82 */ /* 0x000f300000000800 */
[----:B------:R-:W2:Y:S01]  /*6050*/  LDC.64 R12, c[0x0][0x620] ;  /* 0x00018800ff0c7b82 */ /* 0x000ea20000000a00 */
[----:B-1----:R-:W-:-:S04]  /*6060*/  ISETP.NE.U32.AND P0, PT, R8, RZ, PT ;  /* 0x000000ff0800720c */ /* 0x002fc80003f05070 */
[----:B------:R-:W-:Y:S02]  /*6070*/  ISETP.NE.AND.EX P0, PT, R9, RZ, PT, P0 ;  /* 0x000000ff0900720c */ /* 0x000fe40003f05300 */
[----:B0-----:R-:W-:-:S05]  /*6080*/  I2FP.F32.U32 R2, R10 ;  /* 0x0000000a00027245 */ /* 0x001fca0000201000 */
[----:B------:R-:W-:-:S04]  /*6090*/  FMUL R2, R2, UR4 ;  /* 0x0000000402027c20 */ /* 0x000fc80008400000 */
[----:B------:R0:W1:Y:S02]  /*60a0*/  F2I.U32.TRUNC.NTZ R14, R2 ;  /* 0x00000002000e7305 */ /* 0x000064000020f000 */
[----:B---34-:R-:W-:Y:S05]  /*60b0*/  @!P0 BRA `(.L_x_160) ;  /* 0x0000000000288947 */ /* 0x018fea0003800000 */
[----:B------:R-:W3:Y:S02]  /*60c0*/  LDC R3, c[0x0][0x634] ;  /* 0x00018d00ff037b82 */ /* 0x000ee40000000800 */
[----:B---3--:R-:W-:-:S05]  /*60d0*/  IADD3 R7, P0, R18, R3, RZ ;  /* 0x0000000312077210 */ /* 0x008fca0007f1e0ff */
[----:B------:R-:W-:-:S04]  /*60e0*/  IMAD.X R11, RZ, RZ, R17, P0 ;  /* 0x000000ffff0b7224 */ /* 0x000fc800000e0611 */
[----:B0-----:R-:W-:-:S04]  /*60f0*/  IMAD.WIDE.U32 R2, R11, R8, RZ ;  /* 0x000000080b027225 */ /* 0x001fc800078e00ff */
[----:B------:R-:W-:-:S04]  /*6100*/  IMAD.WIDE.U32 R4, P0, R7, R9, R2 ;  /* 0x0000000907047225 */ /* 0x000fc80007800002 */
[----:B------:R-:W-:-:S04]  /*6110*/  IMAD.WIDE.U32 R2, R7, R8, RZ ;  /* 0x0000000807027225 */ /* 0x000fc800078e00ff */
[----:B------:R-:W-:Y:S01]  /*6120*/  IMAD.X R7, RZ, RZ, RZ, P0 ;  /* 0x000000ffff077224 */ /* 0x000fe200000e06ff */
[----:B------:R-:W-:Y:S01]  /*6130*/  IADD3 RZ, P0, R3, R4, RZ ;  /* 0x0000000403ff7210 */ /* 0x000fe20007f1e0ff */
[----:B------:R-:W-:-:S04]  /*6140*/  IMAD.MOV.U32 R6, RZ, RZ, R5 ;  /* 0x000000ffff067224 */ /* 0x000fc800078e0005 */
[----:B------:R-:W-:-:S08]  /*6150*/  IMAD.WIDE.U32.X R6, R11, R9, R6, P0 ;  /* 0x000000090b067225 */ /* 0x000fd000000e0406 */
.L_x_160:
[----:B------:R-:W3:Y:S01]  /*6160*/  LDC.64 R26, c[0x0][0x640] ;  /* 0x00019000ff1a7b82 */ /* 0x000ee20000000a00 */
[-C--:B------:R-:W-:Y:S01]  /*6170*/  SHF.R.U64 R11, R6, R0.reuse, R7 ;  /* 0x00000000060b7219 */ /* 0x080fe20000001207 */
[----:B------:R-:W-:Y:S01]  /*6180*/  IMAD.MOV.U32 R19, RZ, RZ, R17 ;  /* 0x000000ffff137224 */ /* 0x000fe200078e0011 */
[----:B------:R-:W-:Y:S01]  /*6190*/  SHF.R.U32.HI R0, RZ, R0, R7 ;  /* 0x00000000ff007219 */ /* 0x000fe20000011607 */
[----:B-1----:R-:W-:Y:S01]  /*61a0*/  IMAD.MOV R14, RZ, RZ, -R14 ;  /* 0x000000ffff0e7224 */ /* 0x002fe200078e0a0e */
[----:B------:R-:W-:Y:S01]  /*61b0*/  IADD3 R5, P0, RZ, -R11, RZ ;  /* 0x8000000bff057210 */ /* 0x000fe20007f1e0ff */
[----:B------:R-:W-:Y:S01]  /*61c0*/  ULDC UR4, c[0x0][0x154] ;  /* 0x0000550000047ab9 */ /* 0x000fe20000000800 */
[----:B------:R-:W-:Y:S01]  /*61d0*/  IMAD.MOV.U32 R7, RZ, RZ, 0x1 ;  /* 0x00000001ff077424 */ /* 0x000fe200078e00ff */
[----:B------:R-:W1:Y:S01]  /*61e0*/  LDC R4, c[0x0][0x618] ;  /* 0x00018600ff047b82 */ /* 0x000e620000000800 */
[----:B------:R-:W-:Y:S02]  /*61f0*/  IMAD R22, R15, R14, R10 ;  /* 0x0000000e0f167224 */ /* 0x000fe400078e020a */
[----:B------:R-:W-:-:S04]  /*6200*/  IMAD.X R3, RZ, RZ, ~R0, P0 ;  /* 0x000000ffff037224 */ /* 0x000fc800000e0e00 */
[-C--:B--2---:R-:W-:Y:S01]  /*6210*/  IMAD R0, R3, R12.reuse, RZ ;  /* 0x0000000c03007224 */ /* 0x084fe200078e02ff */
[----:B------:R-:W2:Y:S01]  /*6220*/  LDC R6, c[0x0][0x608] ;  /* 0x00018200ff067b82 */ /* 0x000ea20000000800 */
[----:B0-----:R-:W-:-:S04]  /*6230*/  IMAD.WIDE.U32 R2, R5, R12, R18 ;  /* 0x0000000c05027225 */ /* 0x001fc800078e0012 */
[----:B------:R-:W-:Y:S01]  /*6240*/  IMAD R5, R5, R13, R0 ;  /* 0x0000000d05057224 */ /* 0x000fe200078e0200 */
[----:B------:R-:W-:Y:S02]  /*6250*/  I2FP.F32.U32 R0, R20 ;  /* 0x0000001400007245 */ /* 0x000fe40000201000 */
[----:B------:R-:W0:Y:S01]  /*6260*/  LDC R24, c[0x0][0x658] ;  /* 0x00019600ff187b82 */ /* 0x000e220000000800 */
[----:B------:R-:W-:Y:S01]  /*6270*/  IMAD.IADD R3, R3, 0x1, R5 ;  /* 0x0000000103037824 */ /* 0x000fe200078e0205 */
[----:B---3--:R-:W-:Y:S01]  /*6280*/  ISETP.NE.U32.AND P0, PT, R26, RZ, PT ;  /* 0x000000ff1a00720c */ /* 0x008fe20003f05070 */
[----:B------:R-:W-:Y:S01]  /*6290*/  FMUL R0, R0, UR4 ;  /* 0x0000000400007c20 */ /* 0x000fe20008400000 */
[----:B------:R-:W-:Y:S02]  /*62a0*/  IMAD.MOV.U32 R5, RZ, RZ, -0x1 ;  /* 0xffffffffff057424 */ /* 0x000fe400078e00ff */
[----:B------:R-:W-:Y:S01]  /*62b0*/  ISETP.NE.AND.EX P0, PT, R27, RZ, PT, P0 ;  /* 0x000000ff1b00720c */ /* 0x000fe20003f05300 */
[----:B------:R3:W4:Y:S01]  /*62c0*/  F2I.U32.TRUNC.NTZ R12, R0 ;  /* 0x00000000000c7305 */ /* 0x000722000020f000 */
[----:B------:R-:W3:Y:S01]  /*62d0*/  LDC R15, c[0x0][0x148] ;  /* 0x00005200ff0f7b82 */ /* 0x000ee20000000800 */
[----:B-1----:R-:W-:-:S02]  /*62e0*/  SHF.R.U64 R10, R2, R4, R3 ;  /* 0x00000004020a7219 */ /* 0x002fc40000001203 */
[----:B------:R-:W-:-:S05]  /*62f0*/  SHF.R.U32.HI R3, RZ, R4, R3 ;  /* 0x00000004ff037219 */ /* 0x000fca0000011603 */
[----:B------:R-:W1:Y:S01]  /*6300*/  LDC R14, c[0x0][0x600] ;  /* 0x00018000ff0e7b82 */ /* 0x000e620000000800 */
[-CC-:B--2---:R-:W-:Y:S02]  /*6310*/  SHF.R.U64 R8, R10, R6.reuse, R3.reuse ;  /* 0x000000060a087219 */ /* 0x184fe40000001203 */
[----:B------:R-:W-:-:S05]  /*6320*/  SHF.R.U32.HI R3, RZ, R6, R3 ;  /* 0x00000006ff037219 */ /* 0x000fca0000011603 */
[----:B------:R-:W2:Y:S01]  /*6330*/  LDC R21, c[0x0][0x648] ;  /* 0x00019200ff157b82 */ /* 0x000ea20000000800 */
[-CC-:B0-----:R-:W-:Y:S02]  /*6340*/  SHF.R.U64 R13, R8, R24.reuse, R3.reuse ;  /* 0x00000018080d7219 */ /* 0x181fe40000001203 */
[-C--:B------:R-:W-:Y:S02]  /*6350*/  SHF.L.U32 R5, R5, R24.reuse, RZ ;  /* 0x0000001805057219 */ /* 0x080fe400000006ff */
[-C--:B------:R-:W-:Y:S01]  /*6360*/  SHF.R.U32.HI R3, RZ, R24.reuse, R3 ;  /* 0x00000018ff037219 */ /* 0x080fe20000011603 */
[----:B------:R-:W-:Y:S01]  /*6370*/  IMAD.MOV.U32 R2, RZ, RZ, R13 ;  /* 0x000000ffff027224 */ /* 0x000fe200078e000d */
[----:B------:R-:W-:Y:S01]  /*6380*/  SHF.L.U32 R24, R7, R24, RZ ;  /* 0x0000001807187219 */ /* 0x000fe200000006ff */
[----:B------:R-:W0:Y:S01]  /*6390*/  LDC R25, c[0x0][0x638] ;  /* 0x00018e00ff197b82 */ /* 0x000e220000000800 */
[----:B------:R-:W-:-:S07]  /*63a0*/  LOP3.LUT R19, RZ, R5, RZ, 0x33, !PT ;  /* 0x00000005ff137212 */ /* 0x000fce00078e33ff */
[----:B------:R-:W0:Y:S01]  /*63b0*/  LDC R28, c[0x0][0x610] ;  /* 0x00018400ff1c7b82 */ /* 0x000e220000000800 */
[----:B----4-:R-:W-:Y:S05]  /*63c0*/  @!P0 BRA `(.L_x_161) ;  /* 0x0000000000288947 */ /* 0x010fea0003800000 */
[----:B---3--:R-:W3:Y:S02]  /*63d0*/  LDC R0, c[0x0][0x64c] ;  /* 0x00019300ff007b82 */ /* 0x008ee40000000800 */
[----:B---3--:R-:W-:-:S05]  /*63e0*/  IADD3 R7, P0, R13, R0, RZ ;  /* 0x000000000d077210 */ /* 0x008fca0007f1e0ff */
        /* <DEDUP_REMOVED lines=8> */
.L_x_161:
[----:B------:R-:W4:Y:S01]  /*6470*/  LDC R4, c[0x0][0x65c] ;  /* 0x00019700ff047b82 */ /* 0x000f220000000800 */
[----:B--23--:R-:W-:Y:S01]  /*6480*/  SHF.R.U64 R0, R2, R21, R3 ;  /* 0x0000001502007219 */ /* 0x00cfe20000001203 */
[----:B-1----:R-:W-:Y:S01]  /*6490*/  VIADD R3, R14, 0xffffffff ;  /* 0xffffffff0e037836 */ /* 0x002fe20000000000 */
[----:B------:R-:W-:Y:S01]  /*64a0*/  LOP3.LUT R19, R8, R19, RZ, 0xc0, !PT ;  /* 0x0000001308137212 */ /* 0x000fe200078ec0ff */
[----:B------:R-:W-:Y:S02]  /*64b0*/  IMAD.MOV R12, RZ, RZ, -R12 ;  /* 0x000000ffff0c7224 */ /* 0x000fe400078e0a0c */
[----:B------:R-:W-:Y:S01]  /*64c0*/  IMAD.MOV R2, RZ, RZ, -R0 ;  /* 0x000000ffff027224 */ /* 0x000fe200078e0a00 */
[----:B------:R-:W-:Y:S01]  /*64d0*/  LOP3.LUT R3, R10, R3, RZ, 0xc0, !PT ;  /* 0x000000030a037212 */ /* 0x000fe200078ec0ff */
[----:B------:R-:W-:Y:S02]  /*64e0*/  IMAD R19, R24, R0, R19 ;  /* 0x0000000018137224 */ /* 0x000fe400078e0213 */
[----:B0-----:R-:W-:-:S04]  /*64f0*/  IMAD R0, R2, R25, R13 ;  /* 0x0000001902007224 */ /* 0x001fc800078e020d */
[----:B------:R-:W-:Y:S01]  /*6500*/  IMAD R2, R0, R14, R3 ;  /* 0x0000000e00027224 */ /* 0x000fe200078e0203 */
[----:B----4-:R-:W-:Y:S01]  /*6510*/  ISETP.NE.AND P0, PT, R4, 0x1, PT ;  /* 0x000000010400780c */ /* 0x010fe20003f05270 */
[----:B------:R-:W-:-:S05]  /*6520*/  IMAD.MOV.U32 R4, RZ, RZ, 0x1 ;  /* 0x00000001ff047424 */ /* 0x000fca00078e00ff */
[----:B------:R-:W-:-:S07]  /*6530*/  PRMT R0, R4, 0x7610, R0 ;  /* 0x0000761004007816 */ /* 0x000fce0000000000 */
[----:B------:R-:W-:-:S04]  /*6540*/  @P0 IMAD R22, R15, R12, R20 ;  /* 0x0000000c0f160224 */ /* 0x000fc800078e0214 */
[----:B------:R-:W-:-:S05]  /*6550*/  IMAD R19, R19, R28, R22 ;  /* 0x0000001c13137224 */ /* 0x000fca00078e0216 */
[----:B------:R-:W-:Y:S02]  /*6560*/  SEL R22, R2, R19, !P0 ;  /* 0x0000001302167207 */ /* 0x000fe40004000000 */
[----:B------:R-:W-:Y:S01]  /*6570*/  SEL R19, R19, R2, !P0 ;  /* 0x0000000213137207 */ /* 0x000fe20004000000 */
[----:B------:R-:W-:-:S07]  /*6580*/  IMAD.MOV.U32 R2, RZ, RZ, R11 ;  /* 0x000000ffff027224 */ /* 0x000fce00078e000b */
.L_x_159:
[----:B------:R-:W-:Y:S02]  /*6590*/  LOP3.LUT P0, RZ, R0, 0xff, RZ, 0xc0, !PT ;  /* 0x000000ff00ff7812 */ /* 0x000fe4000780c0ff */
[----:B------:R-:W-:-:S11]  /*65a0*/  LOP3.LUT R101, R101, 0x1, RZ, 0x3c, !PT ;  /* 0x0000000165657812 */ /* 0x000fd600078e3cff */
[----:B------:R-:W-:Y:S05]  /*65b0*/  @P0 BRA `(.L_x_162) ;  /* 0xffffffac00c40947 */ /* 0x000fea000383ffff */
[----:B------:R-:W-:Y:S05]  /*65c0*/  EXIT ;  /* 0x000000000000794d */ /* 0x000fea0003800000 */
.L_x_13:
[----:B------:R-:W-:-:S08]  /*65d0*/  ISETP.NE.AND P0, PT, R0, RZ, PT ;  /* 0x000000ff0000720c */ /* 0x000fd00003f05270 */
[----:B0-----:R-:W0:-:S00]  /*65e0*/  USETMAXREG.DEALLOC.CTAPOOL 0x28 ;  /* 0x00000028000079c8 */ /* 0x001e0000080e0500 */
[----:B------:R-:W-:Y:S05]  /*65f0*/  @P0 EXIT ;  /* 0x000000000000094d */ /* 0x000fea0003800000 */
[----:B0-----:R-:W-:Y:S01]  /*6600*/  LOP3.LUT P0, RZ, R8, 0xff, RZ, 0xc0, !PT ;  /* 0x000000ff08ff7812 */ /* 0x001fe2000780c0ff */
[----:B------:R-:W-:Y:S02]  /*6610*/  IMAD.MOV.U32 R0, RZ, RZ, 0x1 ;  /* 0x00000001ff007424 */ /* 0x000fe400078e00ff */
[----:B------:R-:W-:-:S10]  /*6620*/  IMAD.MOV.U32 R7, RZ, RZ, RZ ;  /* 0x000000ffff077224 */ /* 0x000fd400078e00ff */
[----:B------:R-:W-:Y:S05]  /*6630*/  @!P0 BRA `(.L_x_163) ;  /* 0x0000000c001c8947 */ /* 0x000fea0003800000 */
[----:B------:R-:W-:Y:S01]  /*6640*/  LOP3.LUT P0, RZ, R4, 0x1f, RZ, 0xc0, !PT ;  /* 0x0000001f04ff7812 */ /* 0x000fe2000780c0ff */
[----:B------:R-:W-:Y:S01]  /*6650*/  ULDC UR5, c[0x0][0x658] ;  /* 0x0001960000057ab9 */ /* 0x000fe20000000800 */
[----:B------:R-:W-:Y:S01]  /*6660*/  UMOV UR6, 0xffffffff ;  /* 0xffffffff00067882 */ /* 0x000fe20000000000 */
[----:B------:R-:W-:Y:S01]  /*6670*/  BSSY B0, `(.L_x_163) ;  /* 0x00000c3000007945 */ /* 0x000fe20003800000 */
[----:B------:R-:W-:Y:S01]  /*6680*/  USHF.L.U32 UR6, UR6, UR5, URZ ;  /* 0x0000000506067299 */ /* 0x000fe2000800063f */
[C---:B------:R-:W-:Y:S01]  /*6690*/  ISETP.NE.AND P2, PT, R3.reuse, RZ, PT ;  /* 0x000000ff0300720c */ /* 0x040fe20003f45270 */
[----:B------:R-:W-:Y:S01]  /*66a0*/  IMAD.MOV.U32 R8, RZ, RZ, 0x1 ;  /* 0x00000001ff087424 */ /* 0x000fe200078e00ff */
[----:B------:R-:W-:Y:S01]  /*66b0*/  ISETP.NE.OR P0, PT, R3, RZ, !P0 ;  /* 0x000000ff0300720c */ /* 0x000fe20004705670 */
[----:B------:R-:W-:Y:S01]  /*66c0*/  IMAD.MOV.U32 R0, RZ, RZ, 0x1 ;  /* 0x00000001ff007424 */ /* 0x000fe200078e00ff */
[----:B------:R-:W-:Y:S01]  /*66d0*/  LOP3.LUT R6, R16, 0x2, RZ, 0xfc, !PT ;  /* 0x0000000210067812 */ /* 0x000fe200078efcff */
[----:B------:R-:W-:Y:S01]  /*66e0*/  IMAD.MOV.U32 R7, RZ, RZ, RZ ;  /* 0x000000ffff077224 */ /* 0x000fe200078e00ff */
[----:B------:R-:W-:Y:S01]  /*66f0*/  ULDC UR4, c[0x0][0x600] ;  /* 0x0001800000047ab9 */ /* 0x000fe20000000800 */
[----:B------:R-:W-:Y:S01]  /*6700*/  UMOV UR7, 0x1 ;  /* 0x0000000100077882 */ /* 0x000fe20000000000 */
[----:B------:R-:W-:-:S02]  /*6710*/  UIADD3 UR19, UR40, 0x1, URZ ;  /* 0x0000000128137890 */ /* 0x000fc4000fffe03f */
[----:B------:R-:W-:Y:S02]  /*6720*/  UIADD3 UR15, UR4, -0x1, URZ ;  /* 0xffffffff040f7890 */ /* 0x000fe4000fffe03f */
[----:B------:R-:W-:Y:S02]  /*6730*/  USHF.L.U32 UR17, UR7, UR5, URZ ;  /* 0x0000000507117299 */ /* 0x000fe4000800063f */
[----:B------:R-:W-:Y:S01]  /*6740*/  ULOP3.LUT UR16, URZ, UR6, URZ, 0x33, !UPT ;  /* 0x000000063f107292 */ /* 0x000fe2000f8e333f */
[----:B------:R-:W-:-:S11]  /*6750*/  ULDC.64 UR20, c[0x0][0x198] ;  /* 0x0000660000147ab9 */ /* 0x000fd60000000a00 */
.L_x_175:
[----:B------:R-:W-:-:S03]  /*6760*/  UMOV UR4, 0xffffffff ;  /* 0xffffffff00047882 */ /* 0x000fc60000000000 */
[----:B------:R-:W-:Y:S05]  /*6770*/  BRA.DIV UR4, `(.L_x_164) ;  /* 0x0000001204047947 */ /* 0x000fea000b800000 */
[----:B------:R-:W-:-:S13]  /*6780*/  ELECT P6, URZ, PT ;  /* 0x00000000003f782f */ /* 0x000fda00038c0000 */
.L_x_189:
[----:B------:R-:W0:Y:S01]  /*6790*/  LDC R3, c[0x0][0x28c] ;  /* 0x0000a300ff037b82 */ /* 0x000e220000000800 */
[----:B------:R-:W-:Y:S01]  /*67a0*/  BSSY B1, `(.L_x_165) ;  /* 0x0000037000017945 */ /* 0x000fe20003800000 */
[----:B0-----:R-:W-:-:S13]  /*67b0*/  ISETP.LT.OR P6, PT, R3, 0x1, !P6 ;  /* 0x000000010300780c */ /* 0x001fda00077c1670 */
[----:B------:R-:W-:Y:S05]  /*67c0*/  @P6 BRA `(.L_x_166) ;  /* 0x0000000000d06947 */ /* 0x000fea0003800000 */
[----:B------:R-:W-:Y:S02]  /*67d0*/  IMAD.SHL.U32 R22, R22, 0x80, RZ ;  /* 0x0000008016167824 */ /* 0x000fe400078e00ff */
[----:B------:R-:W-:Y:S02]  /*67e0*/  IMAD.SHL.U32 R19, R19, 0x40, RZ ;  /* 0x0000004013137824 */ /* 0x000fe400078e00ff */
[----:B------:R-:W-:Y:S02]  /*67f0*/  IMAD.MOV.U32 R12, RZ, RZ, RZ ;  /* 0x000000ffff0c7224 */ /* 0x000fe400078e00ff */
[----:B------:R-:W-:Y:S02]  /*6800*/  IMAD.U32 R13, RZ, RZ, UR19 ;  /* 0x00000013ff0d7e24 */ /* 0x000fe4000f8e00ff */
[----:B------:R-:W-:Y:S02]  /*6810*/  IMAD.MOV.U32 R3, RZ, RZ, R0 ;  /* 0x000000ffff037224 */ /* 0x000fe400078e0000 */
[----:B------:R-:W-:-:S07]  /*6820*/  IMAD.MOV.U32 R4, RZ, RZ, R7 ;  /* 0x000000ffff047224 */ /* 0x000fce00078e0007 */
.L_x_170:
[----:B------:R-:W0:Y:S01]  /*6830*/  S2R R10, SR_CgaCtaId ;  /* 0x00000000000a7919 */ /* 0x000e220000008800 */
[----:B------:R-:W-:Y:S01]  /*6840*/  MOV R5, 0x400 ;  /* 0x0000040000057802 */ /* 0x000fe20000000f00 */
[----:B------:R-:W1:Y:S03]  /*6850*/  @!P2 LDC R9, c[0x0][0x500] ;  /* 0x00014000ff09ab82 */ /* 0x000e660000000800 */
[----:B0-----:R-:W-:Y:S02]  /*6860*/  LEA R11, R10, R5, 0x18 ;  /* 0x000000050a0b7211 */ /* 0x001fe400078ec0ff */
[----:B------:R-:W-:-:S03]  /*6870*/  SHF.L.U32 R5, R3, 0x1f, RZ ;  /* 0x0000001f03057819 */ /* 0x000fc600000006ff */
[----:B------:R-:W-:-:S04]  /*6880*/  IMAD R10, R4, 0x8, R11 ;  /* 0x00000008040a7824 */ /* 0x000fc800078e020b */
[----:B------:R-:W0:Y:S02]  /*6890*/  SYNCS.PHASECHK.TRANS64.TRYWAIT P1, [R10+URZ+0x28], R5 ;  /* 0x000028050a0075a7 */ /* 0x000e24000802017f */
[----:B01----:R-:W-:Y:S05]  /*68a0*/  @!P1 BRA `(.L_x_167) ;  /* 0x0000000c00d89947 */ /* 0x003fea0003800000 */
.L_x_190:
[----:B0-----:R-:W-:Y:S01]  /*68b0*/  PRMT R5, R6, 0x9910, RZ ;  /* 0x0000991006057816 */ /* 0x001fe200000000ff */
[----:B------:R0:W-:Y:S03]  /*68c0*/  @!P2 SYNCS.ARRIVE.TRANS64 RZ, [R10+URZ], R9 ;  /* 0x000000090affa9a7 */ /* 0x0001e6000800003f */
[----:B------:R-:W-:-:S13]  /*68d0*/  ISETP.NE.AND P1, PT, R5, 0x2, PT ;  /* 0x000000020500780c */ /* 0x000fda0003f25270 */
[----:B0-----:R-:W-:Y:S05]  /*68e0*/  @P1 BRA `(.L_x_168) ;  /* 0x0000000000041947 */ /* 0x001fea0003800000 */
[----:B------:R-:W-:Y:S01]  /*68f0*/  BPT.TRAP 0x1 ;  /* 0x000000040000795c */ /* 0x000fe20000300000 */
.L_x_168:
[----:B------:R-:W-:Y:S05]  /*6900*/  @P0 BRA `(.L_x_169) ;  /* 0x0000000000040947 */ /* 0x000fea0003800000 */
[----:B------:R-:W-:Y:S01]  /*6910*/  BPT.TRAP 0x1 ;  /* 0x000000040000795c */ /* 0x000fe20000300000 */
.L_x_169:
[--C-:B------:R-:W-:Y:S01]  /*6920*/  IMAD R5, R4, 0x1000, R11.reuse ;  /* 0x0000100004057824 */ /* 0x100fe200078e020b */
[----:B------:R-:W-:Y:S01]  /*6930*/  R2UR UR9, R10 ;  /* 0x000000000a0972ca */ /* 0x000fe200000e0000 */
[C---:B------:R-:W-:Y:S01]  /*6940*/  IMAD R11, R4.reuse, 0x2000, R11 ;  /* 0x00002000040b7824 */ /* 0x040fe200078e020b */
[----:B------:R-:W-:Y:S01]  /*6950*/  UIADD3 UR4, UP0, UR20, 0xf0, URZ ;  /* 0x000000f014047890 */ /* 0x000fe2000ff1e03f */
[----:B------:R-:W-:Y:S01]  /*6960*/  VIADD R13, R13, 0xffffffff ;  /* 0xffffffff0d0d7836 */ /* 0x000fe20000000000 */
[----:B------:R-:W-:Y:S01]  /*6970*/  R2UR UR5, R5 ;  /* 0x00000000050572ca */ /* 0x000fe200000e0000 */
[----:B------:R-:W-:Y:S01]  /*6980*/  UIADD3 UR22, UP1, UR20, 0x1f0, URZ ;  /* 0x000001f014167890 */ /* 0x000fe2000ff3e03f */
[----:B------:R-:W-:Y:S01]  /*6990*/  R2UR UR8, R11 ;  /* 0x000000000b0872ca */ /* 0x000fe200000e0000 */
[----:B------:R-:W-:Y:S01]  /*69a0*/  VIADD R4, R4, 0x1 ;  /* 0x0000000104047836 */ /* 0x000fe20000000000 */
[----:B------:R-:W-:Y:S01]  /*69b0*/  R2UR UR11, R19 ;  /* 0x00000000130b72ca */ /* 0x000fe200000e0000 */
[----:B------:R-:W-:Y:S01]  /*69c0*/  UIADD3.X UR23, URZ, UR21, URZ, UP1, !UPT ;  /* 0x000000153f177290 */ /* 0x000fe20008ffe43f */
[----:B------:R-:W-:Y:S01]  /*69d0*/  R2UR UR10, R12 ;  /* 0x000000000c0a72ca */ /* 0x000fe200000e0000 */
[----:B------:R-:W-:Y:S01]  /*69e0*/  UMOV UR6, 0x0 ;  /* 0x0000000000067882 */ /* 0x000fe20000000000 */
[----:B------:R-:W-:Y:S01]  /*69f0*/  R2UR UR12, R2 ;  /* 0x00000000020c72ca */ /* 0x000fe200000e0000 */
[----:B------:R-:W-:Y:S01]  /*6a00*/  UMOV UR7, 0x10000000 ;  /* 0x1000000000077882 */ /* 0x000fe20000000000 */
[----:B------:R-:W-:Y:S01]  /*6a10*/  R2UR UR18, R22 ;  /* 0x00000000161272ca */ /* 0x000fe200000e0000 */
[----:B------:R-:W-:Y:S01]  /*6a20*/  VIADD R12, R12, 0x20 ;  /* 0x000000200c0c7836 */ /* 0x000fe20000000000 */
[----:B------:R-:W-:Y:S01]  /*6a30*/  ISETP.GT.AND P3, PT, R13, 0x1, PT ;  /* 0x000000010d00780c */ /* 0x000fe20003f64270 */
[----:B------:R-:W-:Y:S01]  /*6a40*/  UIADD3 UR13, UR5, 0x180, URZ ;  /* 0x00000180050d7890 */ /* 0x000fe2000fffe03f */
[----:B------:R-:W-:Y:S01]  /*6a50*/  ISETP.NE.AND P1, PT, R4, 0x5, PT ;  /* 0x000000050400780c */ /* 0x000fe20003f25270 */
[----:B------:R-:W-:-:S02]  /*6a60*/  UIADD3.X UR5, URZ, UR21, URZ, UP0, !UPT ;  /* 0x000000153f057290 */ /* 0x000fc400087fe43f */
[----:B------:R-:W-:Y:S01]  /*6a70*/  UIADD3 UR14, UR8, 0x5180, URZ ;  /* 0x00005180080e7890 */ /* 0x000fe2000fffe03f */
[----:B------:R-:W-:Y:S02]  /*6a80*/  SEL R10, RZ, 0x1, P1 ;  /* 0x00000001ff0a7807 */ /* 0x000fe40000800000 */
[----:B------:R-:W-:Y:S01]  /*6a90*/  UMOV UR8, UR13 ;  /* 0x0000000d00087c82 */ /* 0x000fe20008000000 */
[----:B------:R-:W-:Y:S02]  /*6aa0*/  SEL R4, R4, RZ, P1 ;  /* 0x000000ff04047207 */ /* 0x000fe40000800000 */
[----:B------:R-:W-:Y:S01]  /*6ab0*/  LOP3.LUT R3, R3, R10, RZ, 0x3c, !PT ;  /* 0x0000000a03037212 */ /* 0x000fe200078e3cff */
[----:B------:R0:W-:Y:S02]  /*6ac0*/  UTMALDG.3D [UR8], [UR4], desc[UR6] ;  /* 0x00000608040075b4 */ /* 0x0001e40008011000 */
[----:B0-----:R-:W-:Y:S01]  /*6ad0*/  UMOV UR8, UR14 ;  /* 0x0000000e00087c82 */ /* 0x001fe20008000000 */
[----:B------:R-:W-:-:S02]  /*6ae0*/  UMOV UR11, UR18 ;  /* 0x00000012000b7c82 */ /* 0x000fc40008000000 */
[----:B------:R0:W-:Y:S02]  /*6af0*/  UTMALDG.3D [UR8], [UR22], desc[UR6] ;  /* 0x00000608160075b4 */ /* 0x0001e40008011000 */
[----:B0-----:R-:W-:Y:S05]  /*6b00*/  @P3 BRA `(.L_x_170) ;  /* 0xfffffffc00483947 */ /* 0x001fea000383ffff */
.L_x_166:
[----:B------:R-:W-:Y:S05]  /*6b10*/  BSYNC B1 ;  /* 0x0000000000017941 */ /* 0x000fea0003800000 */
.L_x_165:
[----:B------:R-:W2:Y:S01]  /*6b20*/  LDL.64 R10, [R1] ;  /* 0x00000000010a7983 */ /* 0x000ea20000100a00 */
[----:B------:R-:W-:Y:S01]  /*6b30*/  LOP3.LUT P4, RZ, R8, 0xff, RZ, 0xc0, !PT ;  /* 0x000000ff08ff7812 */ /* 0x000fe2000788c0ff */
[----:B------:R-:W-:Y:S01]  /*6b40*/  VIADD R4, R7, UR40 ;  /* 0x0000002807047c36 */ /* 0x000fe20008000000 */
[----:B------:R-:W-:Y:S01]  /*6b50*/  ULDC.64 UR4, c[0x0][0x650] ;  /* 0x0001940000047ab9 */ /* 0x000fe20000000a00 */
[----:B------:R-:W-:Y:S01]  /*6b60*/  IMAD.U32 R7, RZ, RZ, UR40 ;  /* 0x00000028ff077e24 */ /* 0x000fe2000f8e00ff */
[----:B------:R-:W-:Y:S01]  /*6b70*/  UISETP.GE.U32.AND UP0, UPT, UR40, 0x5, UPT ;  /* 0x000000052800788c */ /* 0x000fe2000bf06070 */
[----:B------:R-:W-:Y:S01]  /*6b80*/  BSSY B1, `(.L_x_171) ;  /* 0x000006f000017945 */ /* 0x000fe20003800000 */
[----:B------:R-:W-:Y:S01]  /*6b90*/  ISETP.GT.U32.AND P1, PT, R4, 0x4, PT ;  /* 0x000000040400780c */ /* 0x000fe20003f24070 */
[----:B------:R-:W-:Y:S01]  /*6ba0*/  IMAD.MOV.U32 R19, RZ, RZ, -0x1 ;  /* 0xffffffffff137424 */ /* 0x000fe200078e00ff */
[----:B------:R-:W-:Y:S01]  /*6bb0*/  PRMT R8, RZ, 0x7610, R8 ;  /* 0x00007610ff087816 */ /* 0x000fe20000000008 */
[----:B------:R-:W-:Y:S01]  /*6bc0*/  IMAD.MOV.U32 R22, RZ, RZ, -0x1 ;  /* 0xffffffffff167424 */ /* 0x000fe200078e00ff */
[----:B------:R-:W-:-:S02]  /*6bd0*/  ISETP.LT.U32.AND P1, PT, R7, 0x5, P1 ;  /* 0x000000050700780c */ /* 0x000fc40000f21070 */
[----:B------:R-:W-:Y:S01]  /*6be0*/  PLOP3.LUT P3, PT, PT, PT, UP0, 0x80, 0x0 ;  /* 0x000000000000781c */ /* 0x000fe20003f6f008 */
[----:B------:R-:W0:Y:S01]  /*6bf0*/  @P4 S2R R3, SR_CgaCtaId ;  /* 0x0000000000034919 */ /* 0x000e220000008800 */
[----:B------:R-:W-:-:S04]  /*6c00*/  @P4 MOV R2, 0x400 ;  /* 0x0000040000024802 */ /* 0x000fc80000000f00 */
[----:B0-----:R-:W-:Y:S01]  /*6c10*/  @P4 LEA R5, R3, R2, 0x18 ;  /* 0x0000000203054211 */ /* 0x001fe200078ec0ff */
[----:B------:R-:W-:-:S03]  /*6c20*/  IMAD.WIDE.U32 R2, R4, -0x33333333, RZ ;  /* 0xcccccccd04027825 */ /* 0x000fc600078e00ff */
[----:B------:R0:W-:Y:S01]  /*6c30*/  @P4 SYNCS.ARRIVE.TRANS64.A1T0 RZ, [R5+URZ+0x88], RZ ;  /* 0x000088ff05ff49a7 */ /* 0x0001e2000810003f */
[----:B------:R-:W-:Y:S01]  /*6c40*/  IMAD.MOV.U32 R2, RZ, RZ, -0x1 ;  /* 0xffffffffff027424 */ /* 0x000fe200078e00ff */
[----:B0-----:R-:W-:Y:S02]  /*6c50*/  SHF.R.U32.HI R5, RZ, 0x2, R3 ;  /* 0x00000002ff057819 */ /* 0x001fe40000011603 */
[----:B------:R-:W-:-:S03]  /*6c60*/  SEL R3, RZ, 0x1, !P1 ;  /* 0x00000001ff037807 */ /* 0x000fc60004800000 */
[----:B------:R-:W-:Y:S01]  /*6c70*/  IMAD R7, R5, -0x5, R4 ;  /* 0xfffffffb05077824 */ /* 0x000fe200078e0204 */
[----:B------:R-:W-:Y:S02]  /*6c80*/  LOP3.LUT R0, R0, R3, RZ, 0x3c, !PT ;  /* 0x0000000300007212 */ /* 0x000fe400078e3cff */
[----:B------:R-:W-:Y:S02]  /*6c90*/  PRMT R3, RZ, 0x7610, R3 ;  /* 0x00007610ff037816 */ /* 0x000fe40000000003 */
[----:B------:R-:W-:Y:S02]  /*6ca0*/  @P3 LOP3.LUT R0, R0, 0x1, R5, 0x78, !PT ;  /* 0x0000000100003812 */ /* 0x000fe400078e7805 */
[----:B--2---:R-:W-:-:S04]  /*6cb0*/  IADD3 R18, P4, R18, R10, RZ ;  /* 0x0000000a12127210 */ /* 0x004fc80007f9e0ff */
[----:B------:R-:W-:Y:S01]  /*6cc0*/  ISETP.GE.U32.AND P1, PT, R18, UR4, PT ;  /* 0x0000000412007c0c */ /* 0x000fe2000bf26070 */
[----:B------:R-:W-:-:S05]  /*6cd0*/  IMAD.X R17, R17, 0x1, R23, P4 ;  /* 0x0000000111117824 */ /* 0x000fca00020e0617 */
[----:B------:R-:W-:-:S13]  /*6ce0*/  ISETP.GE.U32.AND.EX P1, PT, R17, UR5, PT, P1 ;  /* 0x0000000511007c0c */ /* 0x000fda000bf26110 */
[----:B------:R-:W-:Y:S05]  /*6cf0*/  @P1 BRA `(.L_x_172) ;  /* 0x00000004005c1947 */ /* 0x000fea0003800000 */
[----:B------:R-:W0:Y:S01]  /*6d00*/  S2R R11, SR_CTAID.X ;  /* 0x00000000000b7919 */ /* 0x000e220000002500 */
[----:B------:R-:W-:Y:S01]  /*6d10*/  ULDC.64 UR4, c[0x0][0x628] ;  /* 0x00018a0000047ab9 */ /* 0x000fe20000000a00 */
[----:B------:R-:W1:Y:S01]  /*6d20*/  LDC R12, c[0x0][0x144] ;  /* 0x00005100ff0c7b82 */ /* 0x000e620000000800 */
[----:B------:R-:W-:Y:S01]  /*6d30*/  ISETP.NE.U32.AND P1, PT, RZ, UR4, PT ;  /* 0x00000004ff007c0c */ /* 0x000fe2000bf25070 */
[----:B------:R-:W2:Y:S01]  /*6d40*/  S2R R9, SR_CTAID.Y ;  /* 0x0000000000097919 */ /* 0x000ea20000002600 */
[----:B------:R-:W-:Y:S01]  /*6d50*/  ULDC UR6, c[0x0][0x150] ;  /* 0x0000540000067ab9 */ /* 0x000fe20000000800 */
[----:B------:R-:W-:Y:S01]  /*6d60*/  ULDC UR7, c[0x0][0x630] ;  /* 0x00018c0000077ab9 */ /* 0x000fe20000000800 */
[----:B------:R-:W-:Y:S01]  /*6d70*/  ISETP.NE.AND.EX P1, PT, RZ, UR5, PT, P1 ;  /* 0x00000005ff007c0c */ /* 0x000fe2000bf25310 */
[----:B------:R-:W-:Y:S01]  /*6d80*/  IMAD.MOV.U32 R2, RZ, RZ, R18 ;  /* 0x000000ffff027224 */ /* 0x000fe200078e0012 */
[----:B0-----:R-:W-:-:S05]  /*6d90*/  I2FP.F32.U32 R3, R11 ;  /* 0x0000000b00037245 */ /* 0x001fca0000201000 */
[----:B------:R-:W-:Y:S01]  /*6da0*/  FMUL R14, R3, UR6 ;  /* 0x00000006030e7c20 */ /* 0x000fe20008400000 */
[----:B------:R-:W-:-:S05]  /*6db0*/  IMAD.MOV.U32 R3, RZ, RZ, R17 ;  /* 0x000000ffff037224 */ /* 0x000fca00078e0011 */
[----:B--2---:R-:W-:Y:S05]  /*6dc0*/  @!P1 BRA `(.L_x_173) ;  /* 0x0000000000289947 */ /* 0x004fea0003800000 */
[----:B------:R-:W-:Y:S02]  /*6dd0*/  ULDC UR6, c[0x0][0x634] ;  /* 0x00018d0000067ab9 */ /* 0x000fe40000000800 */
[----:B------:R-:W-:-:S05]  /*6de0*/  IADD3 R3, P1, R18, UR6, RZ ;  /* 0x0000000612037c10 */ /* 0x000fca000ff3e0ff */
[----:B------:R-:W-:-:S04]  /*6df0*/  IMAD.X R13, RZ, RZ, R17, P1 ;  /* 0x000000ffff0d7224 */ /* 0x000fc800008e0611 */
[----:B------:R-:W-:-:S04]  /*6e00*/  IMAD.WIDE.U32 R4, R13, UR4, RZ ;  /* 0x000000040d047c25 */ /* 0x000fc8000f8e00ff */
[----:B------:R-:W-:-:S04]  /*6e10*/  IMAD.WIDE.U32 R4, P1, R3, UR5, R4 ;  /* 0x0000000503047c25 */ /* 0x000fc8000f820004 */
[----:B------:R-:W-:-:S04]  /*6e20*/  IMAD.WIDE.U32 R2, R3, UR4, RZ ;  /* 0x0000000403027c25 */ /* 0x000fc8000f8e00ff */
[----:B------:R-:W-:Y:S01]  /*6e30*/  IMAD.MOV.U32 R2, RZ, RZ, R5 ;  /* 0x000000ffff027224 */ /* 0x000fe200078e0005 */
[----:B------:R-:W-:Y:S01]  /*6e40*/  IADD3 RZ, P3, R3, R4, RZ ;  /* 0x0000000403ff7210 */ /* 0x000fe20007f7e0ff */
[----:B------:R-:W-:-:S04]  /*6e50*/  IMAD.X R3, RZ, RZ, RZ, P1 ;  /* 0x000000ffff037224 */ /* 0x000fc800008e06ff */
[----:B------:R-:W-:-:S08]  /*6e60*/  IMAD.WIDE.U32.X R2, R13, UR5, R2, P3 ;  /* 0x000000050d027c25 */ /* 0x000fd000098e0402 */
.L_x_173:
[--C-:B------:R-:W-:Y:S01]  /*6e70*/  SHF.R.U64 R10, R2, UR7, R3.reuse ;  /* 0x00000007020a7c19 */ /* 0x100fe20008001203 */
[----:B------:R-:W0:Y:S01]  /*6e80*/  F2I.U32.TRUNC.NTZ R14, R14 ;  /* 0x0000000e000e7305 */ /* 0x000e22000020f000 */
[----:B------:R-:W-:Y:S01]  /*6e90*/  SHF.R.U32.HI R2, RZ, UR7, R3 ;  /* 0x00000007ff027c19 */ /* 0x000fe20008011603 */
[----:B------:R-:W-:Y:S01]  /*6ea0*/  ULDC.64 UR4, c[0x0][0x620] ;  /* 0x0001880000047ab9 */ /* 0x000fe20000000a00 */
[----:B------:R-:W-:Y:S01]  /*6eb0*/  IADD3 R5, P1, RZ, -R10, RZ ;  /* 0x8000000aff057210 */ /* 0x000fe20007f3e0ff */
[----:B------:R-:W-:Y:S01]  /*6ec0*/  IMAD.MOV.U32 R3, RZ, RZ, R17 ;  /* 0x000000ffff037224 */ /* 0x000fe200078e0011 */
[----:B------:R-:W-:-:S03]  /*6ed0*/  ULDC.64 UR6, c[0x0][0x640] ;  /* 0x0001900000067ab9 */ /* 0x000fc60000000a00 */
[----:B------:R-:W-:Y:S01]  /*6ee0*/  IMAD.X R2, RZ, RZ, ~R2, P1 ;  /* 0x000000ffff027224 */ /* 0x000fe200008e0e02 */
[----:B------:R-:W-:-:S03]  /*6ef0*/  ISETP.NE.U32.AND P1, PT, RZ, UR6, PT ;  /* 0x00000006ff007c0c */ /* 0x000fc6000bf25070 */
[----:B------:R-:W-:Y:S01]  /*6f00*/  IMAD R4, R2, UR4, RZ ;  /* 0x0000000402047c24 */ /* 0x000fe2000f8e02ff */
[----:B------:R-:W-:Y:S01]  /*6f10*/  ISETP.NE.AND.EX P1, PT, RZ, UR7, PT, P1 ;  /* 0x00000007ff007c0c */ /* 0x000fe2000bf25310 */
[----:B------:R-:W-:-:S04]  /*6f20*/  IMAD.MOV.U32 R2, RZ, RZ, R18 ;  /* 0x000000ffff027224 */ /* 0x000fc800078e0012 */
[----:B------:R-:W-:Y:S01]  /*6f30*/  IMAD.WIDE.U32 R2, R5, UR4, R2 ;  /* 0x0000000405027c25 */ /* 0x000fe2000f8e0002 */
[----:B------:R-:W-:-:S03]  /*6f40*/  ULDC UR4, c[0x0][0x618] ;  /* 0x0001860000047ab9 */ /* 0x000fc60000000800 */
[----:B------:R-:W-:Y:S01]  /*6f50*/  IMAD R5, R5, UR5, R4 ;  /* 0x0000000505057c24 */ /* 0x000fe2000f8e0204 */
[----:B------:R-:W-:Y:S01]  /*6f60*/  ULDC UR5, c[0x0][0x154] ;  /* 0x0000550000057ab9 */ /* 0x000fe20000000800 */
[----:B0-----:R-:W-:Y:S02]  /*6f70*/  IMAD.MOV R4, RZ, RZ, -R14 ;  /* 0x000000ffff047224 */ /* 0x001fe400078e0a0e */
[----:B------:R-:W0:Y:S01]  /*6f80*/  LDC R14, c[0x0][0x148] ;  /* 0x00005200ff0e7b82 */ /* 0x000e220000000800 */
[----:B------:R-:W-:Y:S02]  /*6f90*/  IMAD.IADD R3, R3, 0x1, R5 ;  /* 0x0000000103037824 */ /* 0x000fe400078e0205 */
[----:B-1----:R-:W-:Y:S01]  /*6fa0*/  IMAD R11, R12, R4, R11 ;  /* 0x000000040c0b7224 */ /* 0x002fe200078e020b */
[----:B------:R-:W-:Y:S02]  /*6fb0*/  I2FP.F32.U32 R4, R9 ;  /* 0x0000000900047245 */ /* 0x000fe40000201000 */
[----:B------:R-:W-:-:S02]  /*6fc0*/  SHF.R.U64 R12, R2, UR4, R3 ;  /* 0x00000004020c7c19 */ /* 0x000fc40008001203 */
[----:B------:R-:W-:Y:S01]  /*6fd0*/  SHF.R.U32.HI R3, RZ, UR4, R3 ;  /* 0x00000004ff037c19 */ /* 0x000fe20008011603 */
[----:B------:R-:W-:Y:S01]  /*6fe0*/  FMUL R4, R4, UR5 ;  /* 0x0000000504047c20 */ /* 0x000fe20008400000 */
[----:B------:R-:W-:Y:S02]  /*6ff0*/  ULDC UR4, c[0x0][0x608] ;  /* 0x0001820000047ab9 */ /* 0x000fe40000000800 */
[--C-:B------:R-:W-:Y:S01]  /*7000*/  SHF.R.U64 R15, R12, UR4, R3.reuse ;  /* 0x000000040c0f7c19 */ /* 0x100fe20008001203 */
[----:B------:R1:W2:Y:S01]  /*7010*/  F2I.U32.TRUNC.NTZ R20, R4 ;  /* 0x0000000400147305 */ /* 0x0002a2000020f000 */
[----:B------:R-:W-:Y:S01]  /*7020*/  SHF.R.U32.HI R2, RZ, UR4, R3 ;  /* 0x00000004ff027c19 */ /* 0x000fe20008011603 */
[----:B------:R-:W-:-:S03]  /*7030*/  ULDC UR4, c[0x0][0x658] ;  /* 0x0001960000047ab9 */ /* 0x000fc60000000800 */
[--C-:B------:R-:W-:Y:S02]  /*7040*/  SHF.R.U64 R13, R15, UR4, R2.reuse ;  /* 0x000000040f0d7c19 */ /* 0x100fe40008001202 */
[----:B------:R-:W-:-:S03]  /*7050*/  SHF.R.U32.HI R19, RZ, UR4, R2 ;  /* 0x00000004ff137c19 */ /* 0x000fc60008011602 */
[----:B------:R-:W-:Y:S02]  /*7060*/  IMAD.MOV.U32 R2, RZ, RZ, R13 ;  /* 0x000000ffff027224 */ /* 0x000fe400078e000d */
[----:B------:R-:W-:Y:S01]  /*7070*/  IMAD.MOV.U32 R3, RZ, RZ, R19 ;  /* 0x000000ffff037224 */ /* 0x000fe200078e0013 */
[----:B-1----:R-:W-:Y:S06]  /*7080*/  @!P1 BRA `(.L_x_174) ;  /* 0x0000000000289947 */ /* 0x002fec0003800000 */
        /* <DEDUP_REMOVED lines=10> */
.L_x_174:
[----:B------:R-:W1:Y:S01]  /*7130*/  LDC R4, c[0x0][0x65c] ;  /* 0x00019700ff047b82 */ /* 0x000e620000000800 */
[----:B------:R-:W-:Y:S01]  /*7140*/  ULDC UR4, c[0x0][0x648] ;  /* 0x0001920000047ab9 */ /* 0x000fe20000000800 */
[----:B------:R-:W-:Y:S01]  /*7150*/  LOP3.LUT R15, R15, UR16, RZ, 0xc0, !PT ;  /* 0x000000100f0f7c12 */ /* 0x000fe2000f8ec0ff */
[----:B--2---:R-:W-:Y:S01]  /*7160*/  IMAD.MOV R20, RZ, RZ, -R20 ;  /* 0x000000ffff147224 */ /* 0x004fe200078e0a14 */
[----:B------:R-:W-:Y:S01]  /*7170*/  SHF.R.U64 R2, R2, UR4, R3 ;  /* 0x0000000402027c19 */ /* 0x000fe20008001203 */
[----:B------:R-:W-:Y:S01]  /*7180*/  ULDC UR4, c[0x0][0x638] ;  /* 0x00018e0000047ab9 */ /* 0x000fe20000000800 */
[----:B------:R-:W-:Y:S01]  /*7190*/  LOP3.LUT R12, R12, UR15, RZ, 0xc0, !PT ;  /* 0x0000000f0c0c7c12 */ /* 0x000fe2000f8ec0ff */
[----:B------:R-:W-:Y:S01]  /*71a0*/  ULDC UR5, c[0x0][0x610] ;  /* 0x0001840000057ab9 */ /* 0x000fe20000000800 */
[----:B------:R-:W-:Y:S01]  /*71b0*/  IMAD.MOV.U32 R3, RZ, RZ, 0x1 ;  /* 0x00000001ff037424 */ /* 0x000fe200078e00ff */
[----:B-1----:R-:W-:Y:S01]  /*71c0*/  ISETP.NE.AND P1, PT, R4, 0x1, PT ;  /* 0x000000010400780c */ /* 0x002fe20003f25270 */
[----:B------:R-:W-:-:S02]  /*71d0*/  IMAD.MOV R4, RZ, RZ, -R2 ;  /* 0x000000ffff047224 */ /* 0x000fc400078e0a02 */
[----:B------:R-:W-:Y:S02]  /*71e0*/  IMAD R2, R2, UR17, R15 ;  /* 0x0000001102027c24 */ /* 0x000fe4000f8e020f */
[----:B------:R-:W-:Y:S01]  /*71f0*/  IMAD R13, R4, UR4, R13 ;  /* 0x00000004040d7c24 */ /* 0x000fe2000f8e020d */
[----:B------:R-:W-:-:S07]  /*7200*/  ULDC UR4, c[0x0][0x600] ;  /* 0x0001800000047ab9 */ /* 0x000fce0000000800 */
[----:B0-----:R-:W-:-:S04]  /*7210*/  @P1 IMAD R11, R14, R20, R9 ;  /* 0x000000140e0b1224 */ /* 0x001fc800078e0209 */
[----:B------:R-:W-:Y:S02]  /*7220*/  IMAD R11, R2, UR5, R11 ;  /* 0x00000005020b7c24 */ /* 0x000fe4000f8e020b */
[----:B------:R-:W-:-:S05]  /*7230*/  IMAD R2, R13, UR4, R12 ;  /* 0x000000040d027c24 */ /* 0x000fca000f8e020c */
[----:B------:R-:W-:Y:S02]  /*7240*/  SEL R22, R2, R11, !P1 ;  /* 0x0000000b02167207 */ /* 0x000fe40004800000 */
[----:B------:R-:W-:Y:S01]  /*7250*/  SEL R19, R11, R2, !P1 ;  /* 0x000000020b137207 */ /* 0x000fe20004800000 */
[----:B------:R-:W-:-:S07]  /*7260*/  IMAD.MOV.U32 R2, RZ, RZ, R10 ;  /* 0x000000ffff027224 */ /* 0x000fce00078e000a */
.L_x_172:
[----:B------:R-:W-:Y:S05]  /*7270*/  BSYNC B1 ;  /* 0x0000000000017941 */ /* 0x000fea0003800000 */
.L_x_171:
[----:B------:R-:W-:-:S13]  /*7280*/  LOP3.LUT P1, RZ, R3, 0xff, RZ, 0xc0, !PT ;  /* 0x000000ff03ff7812 */ /* 0x000fda000782c0ff */
[----:B------:R-:W-:Y:S05]  /*7290*/  @P1 BRA `(.L_x_175) ;  /* 0xfffffff400301947 */ /* 0x000fea000383ffff */
[----:B------:R-:W-:Y:S05]  /*72a0*/  BSYNC B0 ;  /* 0x0000000000007941 */ /* 0x000fea0003800000 */
.L_x_163:
[----:B------:R-:W-:-:S03]  /*72b0*/  UMOV UR4, 0xffffffff ;  /* 0xffffffff00047882 */ /* 0x000fc60000000000 */
[----:B------:R-:W-:Y:S05]  /*72c0*/  BRA.DIV UR4, `(.L_x_176) ;  /* 0x0000000604647947 */ /* 0x000fea000b800000 */
[----:B------:R-:W-:-:S13]  /*72d0*/  ELECT P6, URZ, PT ;  /* 0x00000000003f782f */ /* 0x000fda00038c0000 */
.L_x_193:
[----:B------:R-:W-:Y:S04]  /*72e0*/  BSSY B0, `(.L_x_177) ;  /* 0x0000034000007945 */ /* 0x000fe80003800000 */
[----:B------:R-:W-:Y:S05]  /*72f0*/  @!P6 BRA `(.L_x_178) ;  /* 0x0000000000c8e947 */ /* 0x000fea0003800000 */
[----:B------:R-:W-:-:S04]  /*7300*/  LOP3.LUT R16, R16, 0x2, RZ, 0xfc, !PT ;  /* 0x0000000210107812 */ /* 0x000fc800078efcff */
[----:B------:R-:W-:-:S13]  /*7310*/  ISETP.NE.AND P0, PT, R16, 0x3, PT ;  /* 0x000000031000780c */ /* 0x000fda0003f05270 */
[----:B------:R-:W-:Y:S05]  /*7320*/  @!P0 BRA `(.L_x_179) ;  /* 0x0000000000048947 */ /* 0x000fea0003800000 */
[----:B------:R-:W-:Y:S01]  /*7330*/  BPT.TRAP 0x1 ;  /* 0x000000040000795c */ /* 0x000fe20000300000 */
.L_x_179:
[----:B------:R-:W0:Y:S01]  /*7340*/  S2R R3, SR_CgaCtaId ;  /* 0x0000000000037919 */ /* 0x000e220000008800 */
[----:B------:R-:W-:Y:S02]  /*7350*/  MOV R2, 0x400 ;  /* 0x0000040000027802 */ /* 0x000fe40000000f00 */
[----:B------:R-:W-:Y:S02]  /*7360*/  SHF.L.U32 R4, R0, 0x1f, RZ ;  /* 0x0000001f00047819 */ /* 0x000fe400000006ff */
[----:B0-----:R-:W-:-:S05]  /*7370*/  LEA R2, R3, R2, 0x18 ;  /* 0x0000000203027211 */ /* 0x001fca00078ec0ff */
[----:B------:R-:W-:-:S04]  /*7380*/  VIADD R2, R2, 0x28 ;  /* 0x0000002802027836 */ /* 0x000fc80000000000 */
[C---:B------:R-:W-:Y:S02]  /*7390*/  IMAD R9, R7.reuse, 0x8, R2 ;  /* 0x0000000807097824 */ /* 0x040fe400078e0202 */
[----:B------:R-:W-:Y:S02]  /*73a0*/  VIADD R7, R7, 0x1 ;  /* 0x0000000107077836 */ /* 0x000fe40000000000 */
[----:B------:R-:W0:Y:S03]  /*73b0*/  SYNCS.PHASECHK.TRANS64.TRYWAIT P0, [R9+URZ], R4 ;  /* 0x00000004090075a7 */ /* 0x000e26000800017f */
[----:B------:R-:W-:-:S04]  /*73c0*/  ISETP.NE.AND P1, PT, R7, 0x5, PT ;  /* 0x000000050700780c */ /* 0x000fc80003f25270 */
[----:B------:R-:W-:Y:S02]  /*73d0*/  SEL R3, RZ, 0x1, P1 ;  /* 0x00000001ff037807 */ /* 0x000fe40000800000 */
[----:B------:R-:W-:Y:S02]  /*73e0*/  SEL R7, R7, RZ, P1 ;  /* 0x000000ff07077207 */ /* 0x000fe40000800000 */
[----:B------:R-:W-:-:S03]  /*73f0*/  LOP3.LUT R6, R0, R3, RZ, 0x3c, !PT ;  /* 0x0000000300067212 */ /* 0x000fc600078e3cff */
[----:B------:R-:W-:Y:S01]  /*7400*/  IMAD R8, R7, 0x8, R2 ;  /* 0x0000000807087824 */ /* 0x000fe200078e0202 */
[----:B------:R-:W-:Y:S01]  /*7410*/  SHF.L.U32 R5, R6, 0x1f, RZ ;  /* 0x0000001f06057819 */ /* 0x000fe200000006ff */
[----:B0-----:R-:W-:Y:S06]  /*7420*/  @!P0 BRA `(.L_x_180) ;  /* 0x00000004002c8947 */ /* 0x001fec0003800000 */
.L_x_194:
[----:B------:R-:W1:Y:S01]  /*7430*/  SYNCS.PHASECHK.TRANS64.TRYWAIT P0, [R8+URZ], R5 ;  /* 0x00000005080075a7 */ /* 0x000e62000800017f */
[----:B------:R-:W-:-:S05]  /*7440*/  VIADD R0, R7, 0x1 ;  /* 0x0000000107007836 */ /* 0x000fca0000000000 */
[----:B------:R-:W-:-:S04]  /*7450*/  ISETP.NE.AND P1, PT, R0, 0x5, PT ;  /* 0x000000050000780c */ /* 0x000fc80003f25270 */
[----:B------:R-:W-:Y:S02]  /*7460*/  SEL R3, RZ, 0x1, P1 ;  /* 0x00000001ff037807 */ /* 0x000fe40000800000 */
[----:B------:R-:W-:Y:S02]  /*7470*/  SEL R7, R0, RZ, P1 ;  /* 0x000000ff00077207 */ /* 0x000fe40000800000 */
[----:B------:R-:W-:-:S03]  /*7480*/  LOP3.LUT R6, R6, R3, RZ, 0x3c, !PT ;  /* 0x0000000306067212 */ /* 0x000fc600078e3cff */
[----:B0-----:R-:W-:Y:S01]  /*7490*/  IMAD R9, R7, 0x8, R2 ;  /* 0x0000000807097824 */ /* 0x001fe200078e0202 */
[----:B------:R-:W-:Y:S01]  /*74a0*/  SHF.L.U32 R4, R6, 0x1f, RZ ;  /* 0x0000001f06047819 */ /* 0x000fe200000006ff */
[----:B-1----:R-:W-:Y:S06]  /*74b0*/  @!P0 BRA `(.L_x_181) ;  /* 0x00000004001c8947 */ /* 0x002fec0003800000 */
.L_x_195:
[----:B------:R-:W1:Y:S01]  /*74c0*/  SYNCS.PHASECHK.TRANS64.TRYWAIT P0, [R9+URZ], R4 ;  /* 0x00000004090075a7 */ /* 0x000e62000800017f */
[----:B------:R-:W-:-:S05]  /*74d0*/  VIADD R0, R7, 0x1 ;  /* 0x0000000107007836 */ /* 0x000fca0000000000 */
[----:B------:R-:W-:-:S04]  /*74e0*/  ISETP.NE.AND P1, PT, R0, 0x5, PT ;  /* 0x000000050000780c */ /* 0x000fc80003f25270 */
[----:B------:R-:W-:Y:S02]  /*74f0*/  SEL R3, RZ, 0x1, P1 ;  /* 0x00000001ff037807 */ /* 0x000fe40000800000 */
[----:B------:R-:W-:Y:S02]  /*7500*/  SEL R7, R0, RZ, P1 ;  /* 0x000000ff00077207 */ /* 0x000fe40000800000 */
[----:B------:R-:W-:-:S03]  /*7510*/  LOP3.LUT R11, R6, R3, RZ, 0x3c, !PT ;  /* 0x00000003060b7212 */ /* 0x000fc600078e3cff */
[----:B------:R-:W-:Y:S01]  /*7520*/  IMAD R6, R7, 0x8, R2 ;  /* 0x0000000807067824 */ /* 0x000fe200078e0202 */
[----:B0-----:R-:W-:Y:S01]  /*7530*/  SHF.L.U32 R5, R11, 0x1f, RZ ;  /* 0x0000001f0b057819 */ /* 0x001fe200000006ff */
[----:B-1----:R-:W-:Y:S06]  /*7540*/  @!P0 BRA `(.L_x_182) ;  /* 0x00000004000c8947 */ /* 0x002fec0003800000 */
.L_x_196:
[----:B------:R-:W1:Y:S01]  /*7550*/  SYNCS.PHASECHK.TRANS64.TRYWAIT P0, [R6+URZ], R5 ;  /* 0x00000005060075a7 */ /* 0x000e62000800017f */
[----:B------:R-:W-:-:S05]  /*7560*/  VIADD R0, R7, 0x1 ;  /* 0x0000000107007836 */ /* 0x000fca0000000000 */
[----:B------:R-:W-:-:S04]  /*7570*/  ISETP.NE.AND P1, PT, R0, 0x5, PT ;  /* 0x000000050000780c */ /* 0x000fc80003f25270 */
[----:B0-----:R-:W-:Y:S02]  /*7580*/  SEL R4, RZ, 0x1, P1 ;  /* 0x00000001ff047807 */ /* 0x001fe40000800000 */
[----:B------:R-:W-:Y:S02]  /*7590*/  SEL R3, R0, RZ, P1 ;  /* 0x000000ff00037207 */ /* 0x000fe40000800000 */
[----:B------:R-:W-:Y:S01]  /*75a0*/  LOP3.LUT R0, R11, R4, RZ, 0x3c, !PT ;  /* 0x000000040b007212 */ /* 0x000fe200078e3cff */
[----:B-1----:R-:W-:Y:S06]  /*75b0*/  @!P0 BRA `(.L_x_183) ;  /* 0x0000000400048947 */ /* 0x002fec0003800000 */
.L_x_197:
[----:B------:R-:W-:Y:S01]  /*75c0*/  IMAD R3, R3, 0x8, R2 ;  /* 0x0000000803037824 */ /* 0x000fe200078e0202 */
[----:B------:R-:W-:-:S07]  /*75d0*/  SHF.L.U32 R0, R0, 0x1f, RZ ;  /* 0x0000001f00007819 */ /* 0x000fce00000006ff */
.L_x_184:
[----:B-1----:R1:W2:Y:S02]  /*75e0*/  SYNCS.PHASECHK.TRANS64.TRYWAIT P0, [R3+URZ], R0 ;  /* 0x00000000030075a7 */ /* 0x0022a4000800017f */
[----:B--2---:R-:W-:Y:S05]  /*75f0*/  @!P0 NANOSLEEP.SYNCS 0x989680 ;  /* 0x009896800000895d */ /* 0x004fea0003900000 */
[----:B------:R-:W2:Y:S02]  /*7600*/  @!P0 SYNCS.PHASECHK.TRANS64 P0, [R3+URZ], R0 ;  /* 0x00000000030085a7 */ /* 0x000ea4000800007f */
[----:B--2---:R-:W-:Y:S05]  /*7610*/  @!P0 BRA `(.L_x_184) ;  /* 0xfffffffc00f08947 */ /* 0x004fea000383ffff */
.L_x_178:
[----:B------:R-:W-:Y:S05]  /*7620*/  BSYNC B0 ;  /* 0x0000000000007941 */ /* 0x000fea0003800000 */
.L_x_177:
[----:B------:R-:W-:Y:S05]  /*7630*/  EXIT ;  /* 0x000000000000794d */ /* 0x000fea0003800000 */
.L_x_15:
[----:B-1----:R1:W2:Y:S02]  /*7640*/  SYNCS.PHASECHK.TRANS64.TRYWAIT P0, [R95+URZ], R0 ;  /* 0x000000005f0075a7 */ /* 0x0022a4000800017f */
[----:B--2---:R-:W-:Y:S05]  /*7650*/  @!P0 NANOSLEEP.SYNCS 0x989680 ;  /* 0x009896800000895d */ /* 0x004fea0003900000 */
[----:B------:R-:W2:Y:S02]  /*7660*/  @!P0 SYNCS.PHASECHK.TRANS64 P0, [R95+URZ], R0 ;  /* 0x000000005f0085a7 */ /* 0x000ea4000800007f */
[----:B--2---:R-:W-:Y:S05]  /*7670*/  @!P0 BRA `(.L_x_15) ;  /* 0xfffffffc00f08947 */ /* 0x004fea000383ffff */
[----:B------:R-:W-:Y:S05]  /*7680*/  BRA `(.L_x_185) ;  /* 0xffffff9c00a47947 */ /* 0x000fea000383ffff */
.L_x_20:
[----:B--2---:R2:W3:Y:S02]  /*7690*/  SYNCS.PHASECHK.TRANS64.TRYWAIT P1, [R3+URZ], R0 ;  /* 0x00000000030075a7 */ /* 0x0044e4000802017f */
[----:B---3--:R-:W-:Y:S05]  /*76a0*/  @!P1 NANOSLEEP.SYNCS 0x989680 ;  /* 0x009896800000995d */ /* 0x008fea0003900000 */
[----:B------:R-:W3:Y:S02]  /*76b0*/  @!P1 SYNCS.PHASECHK.TRANS64 P1, [R3+URZ], R0 ;  /* 0x00000000030095a7 */ /* 0x000ee4000802007f */
[----:B---3--:R-:W-:Y:S05]  /*76c0*/  @!P1 BRA `(.L_x_20) ;  /* 0xfffffffc00f09947 */ /* 0x008fea000383ffff */
[----:B------:R-:W-:Y:S05]  /*76d0*/  BRA `(.L_x_19) ;  /* 0xffffffa000087947 */ /* 0x000fea000383ffff */
.L_x_25:
[----:B--2---:R-:W-:-:S04]  /*76e0*/  IMAD.U32 R4, RZ, RZ, UR4 ;  /* 0x00000004ff047e24 */ /* 0x004fc8000f8e00ff */
[----:B------:R2:W3:Y:S03]  /*76f0*/  SYNCS.PHASECHK.TRANS64.TRYWAIT P1, [R4+URZ], R3 ;  /* 0x00000003040075a7 */ /* 0x0004e6000802017f */
[----:B---3--:R-:W-:Y:S05]  /*7700*/  @!P1 NANOSLEEP.SYNCS 0x989680 ;  /* 0x009896800000995d */ /* 0x008fea0003900000 */
[----:B------:R-:W3:Y:S02]  /*7710*/  @!P1 SYNCS.PHASECHK.TRANS64 P1, [R4+URZ], R3 ;  /* 0x00000003040095a7 */ /* 0x000ee4000802007f */
[----:B---3--:R-:W-:Y:S05]  /*7720*/  @!P1 BRA `(.L_x_25) ;  /* 0xfffffffc00ec9947 */ /* 0x008fea000383ffff */
[----:B------:R-:W-:Y:S05]  /*7730*/  BRA `(.L_x_24) ;  /* 0xffffffa000807947 */ /* 0x000fea000383ffff */
.L_x_31:
[----:B---3--:R3:W4:Y:S02]  /*7740*/  SYNCS.PHASECHK.TRANS64.TRYWAIT P0, [R95+URZ+0x10], R0 ;  /* 0x000010005f0075a7 */ /* 0x008724000800017f */
[----:B----4-:R-:W-:Y:S05]  /*7750*/  @!P0 NANOSLEEP.SYNCS 0x989680 ;  /* 0x009896800000895d */ /* 0x010fea0003900000 */
[----:B------:R-:W4:Y:S02]  /*7760*/  @!P0 SYNCS.PHASECHK.TRANS64 P0, [R95+URZ+0x10], R0 ;  /* 0x000010005f0085a7 */ /* 0x000f24000800007f */
[----:B----4-:R-:W-:Y:S05]  /*7770*/  @!P0 BRA `(.L_x_31) ;  /* 0xfffffffc00f08947 */ /* 0x010fea000383ffff */
[----:B------:R-:W-:Y:S05]  /*7780*/  BRA `(.L_x_186) ;  /* 0xffffffa400787947 */ /* 0x000fea000383ffff */
.L_x_164:
[----:B------:R-:W-:Y:S01]  /*7790*/  BSSY B1, `(.L_x_187) ;  /* 0x0000006000017945 */ /* 0x000fe20003800000 */
[----:B------:R-:W-:-:S07]  /*77a0*/  IMAD.MOV.U32 R15, RZ, RZ, -0x1 ;  /* 0xffffffffff0f7424 */ /* 0x000fce00078e00ff */
[----:B-----5:R-:W-:Y:S05]  /*77b0*/  WARPSYNC.COLLECTIVE R15, `(.L_x_188) ;  /* 0x000000000f0c7348 */ /* 0x020fea0003c00000 */
[----:B------:R-:W-:Y:S02]  /*77c0*/  ELECT P6, UR62, PT ;  /* 0x00000000003e782f */ /* 0x000fe400038c0000 */
[----:B------:R-:W-:Y:S01]  /*77d0*/  MOV R14, UR62 ;  /* 0x0000003e000e7c02 */ /* 0x000fe20008000f00 */
[----:B-----5:R-:W-:Y:S10]  /*77e0*/  ENDCOLLECTIVE ;  /* 0x000000000000791b */ /* 0x020ff40003800000 */
.L_x_188:
[----:B------:R-:W-:Y:S05]  /*77f0*/  BSYNC B1 ;  /* 0x0000000000017941 */ /* 0x000fea0003800000 */
.L_x_187:
[----:B------:R-:W-:Y:S05]  /*7800*/  BRA `(.L_x_189) ;  /* 0xffffffec00e07947 */ /* 0x000fea000383ffff */
.L_x_167:
[----:B0-----:R0:W1:Y:S02]  /*7810*/  SYNCS.PHASECHK.TRANS64.TRYWAIT P1, [R10+URZ+0x28], R5 ;  /* 0x000028050a0075a7 */ /* 0x001064000802017f */
[----:B-1----:R-:W-:Y:S05]  /*7820*/  @!P1 NANOSLEEP.SYNCS 0x989680 ;  /* 0x009896800000995d */ /* 0x002fea0003900000 */
[----:B------:R-:W1:Y:S02]  /*7830*/  @!P1 SYNCS.PHASECHK.TRANS64 P1, [R10+URZ+0x28], R5 ;  /* 0x000028050a0095a7 */ /* 0x000e64000802007f */
[----:B-1----:R-:W-:Y:S05]  /*7840*/  @!P1 BRA `(.L_x_167) ;  /* 0xfffffffc00f09947 */ /* 0x002fea000383ffff */
[----:B------:R-:W-:Y:S05]  /*7850*/  BRA `(.L_x_190) ;  /* 0xfffffff000147947 */ /* 0x000fea000383ffff */
.L_x_176:
[----:B------:R-:W-:Y:S01]  /*7860*/  BSSY B0, `(.L_x_191) ;  /* 0x0000006000007945 */ /* 0x000fe20003800000 */
[----:B------:R-:W-:-:S07]  /*7870*/  IMAD.MOV.U32 R15, RZ, RZ, -0x1 ;  /* 0xffffffffff0f7424 */ /* 0x000fce00078e00ff */
[----:B-----5:R-:W-:Y:S05]  /*7880*/  WARPSYNC.COLLECTIVE R15, `(.L_x_192) ;  /* 0x000000000f0c7348 */ /* 0x020fea0003c00000 */
[----:B------:R-:W-:Y:S02]  /*7890*/  ELECT P6, UR62, PT ;  /* 0x00000000003e782f */ /* 0x000fe400038c0000 */
[----:B------:R-:W-:Y:S01]  /*78a0*/  MOV R14, UR62 ;  /* 0x0000003e000e7c02 */ /* 0x000fe20008000f00 */
[----:B-----5:R-:W-:Y:S10]  /*78b0*/  ENDCOLLECTIVE ;  /* 0x000000000000791b */ /* 0x020ff40003800000 */
.L_x_192:
[----:B------:R-:W-:Y:S05]  /*78c0*/  BSYNC B0 ;  /* 0x0000000000007941 */ /* 0x000fea0003800000 */
.L_x_191:
[----:B------:R-:W-:Y:S05]  /*78d0*/  BRA `(.L_x_193) ;  /* 0xfffffff800807947 */ /* 0x000fea000383ffff */
.L_x_180:
[----:B0-----:R0:W1:Y:S02]  /*78e0*/  SYNCS.PHASECHK.TRANS64.TRYWAIT P0, [R9+URZ], R4 ;  /* 0x00000004090075a7 */ /* 0x001064000800017f */
[----:B-1----:R-:W-:Y:S05]  /*78f0*/  @!P0 NANOSLEEP.SYNCS 0x989680 ;  /* 0x009896800000895d */ /* 0x002fea0003900000 */
[----:B------:R-:W1:Y:S02]  /*7900*/  @!P0 SYNCS.PHASECHK.TRANS64 P0, [R9+URZ], R4 ;  /* 0x00000004090085a7 */ /* 0x000e64000800007f */
[----:B-1----:R-:W-:Y:S05]  /*7910*/  @!P0 BRA `(.L_x_180) ;  /* 0xfffffffc00f08947 */ /* 0x002fea000383ffff */
[----:B------:R-:W-:Y:S05]  /*7920*/  BRA `(.L_x_194) ;  /* 0xfffffff800c07947 */ /* 0x000fea000383ffff */
.L_x_181:
[----:B0-----:R0:W1:Y:S02]  /*7930*/  SYNCS.PHASECHK.TRANS64.TRYWAIT P0, [R8+URZ], R5 ;  /* 0x00000005080075a7 */ /* 0x001064000800017f */
[----:B-1----:R-:W-:Y:S05]  /*7940*/  @!P0 NANOSLEEP.SYNCS 0x989680 ;  /* 0x009896800000895d */ /* 0x002fea0003900000 */
[----:B------:R-:W1:Y:S02]  /*7950*/  @!P0 SYNCS.PHASECHK.TRANS64 P0, [R8+URZ], R5 ;  /* 0x00000005080085a7 */ /* 0x000e64000800007f */
[----:B-1----:R-:W-:Y:S05]  /*7960*/  @!P0 BRA `(.L_x_181) ;  /* 0xfffffffc00f08947 */ /* 0x002fea000383ffff */
[----:B------:R-:W-:Y:S05]  /*7970*/  BRA `(.L_x_195) ;  /* 0xfffffff800d07947 */ /* 0x000fea000383ffff */
.L_x_182:
[----:B0-----:R0:W1:Y:S02]  /*7980*/  SYNCS.PHASECHK.TRANS64.TRYWAIT P0, [R9+URZ], R4 ;  /* 0x00000004090075a7 */ /* 0x001064000800017f */
[----:B-1----:R-:W-:Y:S05]  /*7990*/  @!P0 NANOSLEEP.SYNCS 0x989680 ;  /* 0x009896800000895d */ /* 0x002fea0003900000 */
[----:B------:R-:W1:Y:S02]  /*79a0*/  @!P0 SYNCS.PHASECHK.TRANS64 P0, [R9+URZ], R4 ;  /* 0x00000004090085a7 */ /* 0x000e64000800007f */
[----:B-1----:R-:W-:Y:S05]  /*79b0*/  @!P0 BRA `(.L_x_182) ;  /* 0xfffffffc00f08947 */ /* 0x002fea000383ffff */
[----:B------:R-:W-:Y:S05]  /*79c0*/  BRA `(.L_x_196) ;  /* 0xfffffff800e07947 */ /* 0x000fea000383ffff */
.L_x_183:
[----:B0-----:R0:W1:Y:S02]  /*79d0*/  SYNCS.PHASECHK.TRANS64.TRYWAIT P0, [R6+URZ], R5 ;  /* 0x00000005060075a7 */ /* 0x001064000800017f */
[----:B-1----:R-:W-:Y:S05]  /*79e0*/  @!P0 NANOSLEEP.SYNCS 0x989680 ;  /* 0x009896800000895d */ /* 0x002fea0003900000 */
[----:B------:R-:W1:Y:S02]  /*79f0*/  @!P0 SYNCS.PHASECHK.TRANS64 P0, [R6+URZ], R5 ;  /* 0x00000005060085a7 */ /* 0x000e64000800007f */
[----:B-1----:R-:W-:Y:S05]  /*7a00*/  @!P0 BRA `(.L_x_183) ;  /* 0xfffffffc00f08947 */ /* 0x002fea000383ffff */
[----:B------:R-:W-:Y:S05]  /*7a10*/  BRA `(.L_x_197) ;  /* 0xfffffff800e87947 */ /* 0x000fea000383ffff */
.L_x_198:
[----:B------:R-:W-:-:S00]  /*7a20*/  BRA `(.L_x_198) ;  /* 0xfffffffc00fc7947 */ /* 0x000fc0000383ffff */
[----:B------:R-:W-:-:S00]  /*7a30*/  NOP ;  /* 0x0000000000007918 */ /* 0x000fc00000000000 */
        /* <DEDUP_REMOVED lines=12> */
.L_x_199:


//--------------------- .nv.global.init           --------------------------
	.section	.nv.global.init,"aw",@progbits
.nv.global.init:
	.type		$str$22,@object
	.size		$str$22,($str$23 - $str$22)
$str$22:
        /*0000*/ 	.byte	0x6b, 0x5f, 0x74, 0x69, 0x6c, 0x65, 0x5f, 0x63, 0x6f, 0x75, 0x6e, 0x74, 0x20, 0x3e, 0x3d, 0x20
        /*0010*/ 	.byte	0x31, 0x00
	.type		$str$23,@object
	.size		$str$23,(__unnamed_1 - $str$23)
$str$23:
        /*0012*/ 	.byte	0x2f, 0x74, 0x6d, 0x70, 0x2f, 0x63, 0x75, 0x74, 0x6c, 0x61, 0x73, 0x73, 0x5f, 0x73, 0x77, 0x65
        /*0022*/ 	.byte	0x65, 0x70, 0x5f, 0x73, 0x72, 0x63, 0x2f, 0x69, 0x6e, 0x63, 0x6c, 0x75, 0x64, 0x65, 0x2f, 0x63
        /*0032*/ 	.byte	0x75, 0x74, 0x6c, 0x61, 0x73, 0x73, 0x2f, 0x67, 0x65, 0x6d, 0x6d, 0x2f, 0x63, 0x6f, 0x6c, 0x6c
        /*0042*/ 	.byte	0x65, 0x63, 0x74, 0x69, 0x76, 0x65, 0x2f, 0x73, 0x6d, 0x39, 0x30, 0x5f, 0x6d, 0x6d, 0x61, 0x5f
        /*0052*/ 	.byte	0x74, 0x6d, 0x61, 0x5f, 0x67, 0x6d, 0x6d, 0x61, 0x5f, 0x73, 0x73, 0x5f, 0x77, 0x61, 0x72, 0x70
        /*0062*/ 	.byte	0x73, 0x70, 0x65, 0x63, 0x69, 0x61, 0x6c, 0x69, 0x7a, 0x65, 0x64, 0x2e, 0x68, 0x70, 0x70, 0x00
	.type		__unnamed_1,@object
	.size		__unnamed_1,(.L_0 - __unnamed_1)
__unnamed_1:
        /*0072*/ 	.byte	0x76, 0x6f, 0x69, 0x64, 0x20, 0x63, 0x75, 0x74, 0x6c, 0x61, 0x73, 0x73, 0x3a, 0x3a, 0x67, 0x65
        /* <DEDUP_REMOVED lines=180> */
        /*0bc2*/ 	.byte	0x00
.L_0:


//--------------------- .nv.shared._ZN7cutlass13device_kernelINS_4gemm6kernel13GemmUniversalIN4cute5tupleIJiiiiEEENS1_10collective13CollectiveMmaINS1_34MainloopSm90TmaGmmaWarpSpecializedILi5ENS5_IJNS4_1CILi1EEESB_SB_EEENS1_32KernelTmaWarpSpecializedPingpongEEENS5_IJNSA_ILi64EEENSA_ILi128EEENSA_ILi32EEEEEENS_10bfloat16_tENS5_IJlSB_lEEESJ_SK_NS4_8TiledMMAINS4_8MMA_AtomIJNS4_4SM904GMMA28MMA_64x128x16_F32BF16BF16_SSILNSO_5MajorE0ELSQ_0ELNSO_7ScaleInE1ELSR_1EEEEEENS4_6LayoutISC_NS5_IJNSA_ILi0EEESV_SV_EEEEENS5_IJNS4_10UnderscoreESY_SY_EEEEENS4_13SM90_TMA_LOADENS4_14ComposedLayoutINS4_7SwizzleILi2ELi4ELi3EEENS4_18smem_ptr_flag_bitsILi16EEENSU_INS5_IJNSA_ILi8EEESH_EEENS5_IJSH_SB_EEEEEEEvNS4_8identityES11_S1B_vS1C_EENS_8epilogue10collective6detail29Sm90TmaWarpSpecializedAdapterINS1F_15DefaultEpilogueISJ_SK_SK_NS1E_6thread17LinearCombinationISJ_Li1EffLNS1J_9ScaleType4KindE0ELNS_15FloatRoundStyleE2ESJ_EENS1_15EpilogueDefaultEEEEEvvEEEEvNT_6ParamsE --------------------------
	.section	.nv.shared._ZN7cutlass13device_kernelINS_4gemm6kernel13GemmUniversalIN4cute5tupleIJiiiiEEENS1_10collective13CollectiveMmaINS1_34MainloopSm90TmaGmmaWarpSpecializedILi5ENS5_IJNS4_1CILi1EEESB_SB_EEENS1_32KernelTmaWarpSpecializedPingpongEEENS5_IJNSA_ILi64EEENSA_ILi128EEENSA_ILi32EEEEEENS_10bfloat16_tENS5_IJlSB_lEEESJ_SK_NS4_8TiledMMAINS4_8MMA_AtomIJNS4_4SM904GMMA28MMA_64x128x16_F32BF16BF16_SSILNSO_5MajorE0ELSQ_0ELNSO_7ScaleInE1ELSR_1EEEEEENS4_6LayoutISC_NS5_IJNSA_ILi0EEESV_SV_EEEEENS5_IJNS4_10UnderscoreESY_SY_EEEEENS4_13SM90_TMA_LOADENS4_14ComposedLayoutINS4_7SwizzleILi2ELi4ELi3EEENS4_18smem_ptr_flag_bitsILi16EEENSU_INS5_IJNSA_ILi8EEESH_EEENS5_IJSH_SB_EEEEEEEvNS4_8identityES11_S1B_vS1C_EENS_8epilogue10collective6detail29Sm90TmaWarpSpecializedAdapterINS1F_15DefaultEpilogueISJ_SK_SK_NS1E_6thread17LinearCombinationISJ_Li1EffLNS1J_9ScaleType4KindE0ELNS_15FloatRoundStyleE2ESJ_EENS1_15EpilogueDefaultEEEEEvvEEEEvNT_6ParamsE,"aw",@nobits
	.sectionflags	@""
	.align	16
	.zero		1024


//--------------------- .nv.shared.reserved.0     --------------------------
	.section	.nv.shared.reserved.0,"aw",@nobits
	.weak		__nv_reservedSMEM_offset_0_alias
	.size		__nv_reservedSMEM_offset_0_alias, 0, 0
	.other		__nv_reservedSMEM_offset_0_alias,@"STO_CUDA_RESERVED_SHARED STV_DEFAULT"
__nv_reservedSMEM_offset_0_alias:
	.zero		0


//--------------------- .nv.global                --------------------------
	.section	.nv.global,"aw",@nobits
.nv.global:
	.type		_ZN40_INTERNAL_16638588_4_k_cu_01fed4fd_254334cute1_E,@object
	.size		_ZN40_INTERNAL_16638588_4_k_cu_01fed4fd_254334cute1_E,(_ZN40_INTERNAL_16638588_4_k_cu_01fed4fd_254334cuda3std3__45__cpo6cbeginE - _ZN40_INTERNAL_16638588_4_k_cu_01fed4fd_254334cute1_E)
_ZN40_INTERNAL_16638588_4_k_cu_01fed4fd_254334cute1_E:
	.zero		1
	.type		_ZN40_INTERNAL_16638588_4_k_cu_01fed4fd_254334cuda3std3__45__cpo6cbeginE,@object
	.size		_ZN40_INTERNAL_16638588_4_k_cu_01fed4fd_254334cuda3std3__45__cpo6cbeginE,(_ZN40_INTERNAL_16638588_4_k_cu_01fed4fd_254334cuda3std3__48in_placeE - _ZN40_INTERNAL_16638588_4_k_cu_01fed4fd_254334cuda3std3__45__cpo6cbeginE)
_ZN40_INTERNAL_16638588_4_k_cu_01fed4fd_254334cuda3std3__45__cpo6cbeginE:
	.zero		1
	.type		_ZN40_INTERNAL_16638588_4_k_cu_01fed4fd_254334cuda3std3__48in_placeE,@object
	.size		_ZN40_INTERNAL_16638588_4_k_cu_01fed4fd_254334cuda3std3__48in_placeE,(_ZN40_INTERNAL_16638588_4_k_cu_01fed4fd_254334cuda3std6ranges3__45__cpo9iter_moveE - _ZN40_INTERNAL_16638588_4_k_cu_01fed4fd_254334cuda3std3__48in_placeE)
_ZN40_INTERNAL_16638588_4_k_cu_01fed4fd_254334cuda3std3__48in_placeE:
	.zero		1
	.type		_ZN40_INTERNAL_16638588_4_k_cu_01fed4fd_254334cuda3std6ranges3__45__cpo9iter_moveE,@object
	.size		_ZN40_INTERNAL_16638588_4_k_cu_01fed4fd_254334cuda3std6ranges3__45__cpo9iter_moveE,(_ZN40_INTERNAL_16638588_4_k_cu_01fed4fd_254334cuda3std3__45__cpo5beginE - _ZN40_INTERNAL_16638588_4_k_cu_01fed4fd_254334cuda3std6ranges3__45__cpo9iter_moveE)
_ZN40_INTERNAL_16638588_4_k_cu_01fed4fd_254334cuda3std6ranges3__45__cpo9iter_moveE:
	.zero		1
	.type		_ZN40_INTERNAL_16638588_4_k_cu_01fed4fd_254334cuda3std3__45__cpo5beginE,@object
	.size		_ZN40_INTERNAL_16638588_4_k_cu_01fed4fd_254334cuda3std3__45__cpo5beginE,(_ZN40_INTERNAL_16638588_4_k_cu_01fed4fd_254334cuda3std3__442_GLOBAL__N__16638588_4_k_cu_01fed4fd_254336ignoreE - _ZN40_INTERNAL_16638588_4_k_cu_01fed4fd_254334cuda3std3__45__cpo5beginE)
_ZN40_INTERNAL_16638588_4_k_cu_01fed4fd_254334cuda3std3__45__cpo5beginE:
	.zero		1
	.type		_ZN40_INTERNAL_16638588_4_k_cu_01fed4fd_254334cuda3std3__442_GLOBAL__N__16638588_4_k_cu_01fed4fd_254336ignoreE,@object
	.size		_ZN40_INTERNAL_16638588_4_k_cu_01fed4fd_254334cuda3std3__442_GLOBAL__N__16638588_4_k_cu_01fed4fd_254336ignoreE,(_ZN40_INTERNAL_16638588_4_k_cu_01fed4fd_254334cute7productE - _ZN40_INTERNAL_16638588_4_k_cu_01fed4fd_254334cuda3std3__442_GLOBAL__N__16638588_4_k_cu_01fed4fd_254336ignoreE)
_ZN40_INTERNAL_16638588_4_k_cu_01fed4fd_254334cuda3std3__442_GLOBAL__N__16638588_4_k_cu_01fed4fd_254336ignoreE:
	.zero		1
	.type		_ZN40_INTERNAL_16638588_4_k_cu_01fed4fd_254334cute7productE,@object
	.size		_ZN40_INTERNAL_16638588_4_k_cu_01fed4fd_254334cute7productE,(_ZN40_INTERNAL_16638588_4_k_cu_01fed4fd_254334cuda3std3__45__cpo3endE - _ZN40_INTERNAL_16638588_4_k_cu_01fed4fd_254334cute7productE)
_ZN40_INTERNAL_16638588_4_k_cu_01fed4fd_254334cute7productE:
	.zero		1
	.type		_ZN40_INTERNAL_16638588_4_k_cu_01fed4fd_254334cuda3std3__45__cpo3endE,@object
	.size		_ZN40_INTERNAL_16638588_4_k_cu_01fed4fd_254334cuda3std3__45__cpo3endE,(_ZN40_INTERNAL_16638588_4_k_cu_01fed4fd_254334cuda3std3__419piecewise_constructE - _ZN40_INTERNAL_16638588_4_k_cu_01fed4fd_254334cuda3std3__45__cpo3endE)
_ZN40_INTERNAL_16638588_4_k_cu_01fed4fd_254334cuda3std3__45__cpo3endE:
	.zero		1
	.type		_ZN40_INTERNAL_16638588_4_k_cu_01fed4fd_254334cuda3std3__419piecewise_constructE,@object
	.size		_ZN40_INTERNAL_16638588_4_k_cu_01fed4fd_254334cuda3std3__419piecewise_constructE,(_ZN40_INTERNAL_16638588_4_k_cu_01fed4fd_254334cuda3std3__45__cpo4cendE - _ZN40_INTERNAL_16638588_4_k_cu_01fed4fd_254334cuda3std3__419piecewise_constructE)
_ZN40_INTERNAL_16638588_4_k_cu_01fed4fd_254334cuda3std3__419piecewise_constructE:
	.zero		1
	.type		_ZN40_INTERNAL_16638588_4_k_cu_01fed4fd_254334cuda3std3__45__cpo4cendE,@object
	.size		_ZN40_INTERNAL_16638588_4_k_cu_01fed4fd_254334cuda3std3__45__cpo4cendE,(_ZN40_INTERNAL_16638588_4_k_cu_01fed4fd_254334cuda3std6ranges3__45__cpo4swapE - _ZN40_INTERNAL_16638588_4_k_cu_01fed4fd_254334cuda3std3__45__cpo4cendE)
_ZN40_INTERNAL_16638588_4_k_cu_01fed4fd_254334cuda3std3__45__cpo4cendE:
	.zero		1
	.type		_ZN40_INTERNAL_16638588_4_k_cu_01fed4fd_254334cuda3std6ranges3__45__cpo4swapE,@object
	.size		_ZN40_INTERNAL_16638588_4_k_cu_01fed4fd_254334cuda3std6ranges3__45__cpo4swapE,(.L_8 - _ZN40_INTERNAL_16638588_4_k_cu_01fed4fd_254334cuda3std6ranges3__45__cpo4swapE)
_ZN40_INTERNAL_16638588_4_k_cu_01fed4fd_254334cuda3std6ranges3__45__cpo4swapE:
	.zero		1
.L_8:


//--------------------- .nv.constant0._ZN7cutlass13device_kernelINS_4gemm6kernel13GemmUniversalIN4cute5tupleIJiiiiEEENS1_10collective13CollectiveMmaINS1_34MainloopSm90TmaGmmaWarpSpecializedILi5ENS5_IJNS4_1CILi1EEESB_SB_EEENS1_32KernelTmaWarpSpecializedPingpongEEENS5_IJNSA_ILi64EEENSA_ILi128EEENSA_ILi32EEEEEENS_10bfloat16_tENS5_IJlSB_lEEESJ_SK_NS4_8TiledMMAINS4_8MMA_AtomIJNS4_4SM904GMMA28MMA_64x128x16_F32BF16BF16_SSILNSO_5MajorE0ELSQ_0ELNSO_7ScaleInE1ELSR_1EEEEEENS4_6LayoutISC_NS5_IJNSA_ILi0EEESV_SV_EEEEENS5_IJNS4_10UnderscoreESY_SY_EEEEENS4_13SM90_TMA_LOADENS4_14ComposedLayoutINS4_7SwizzleILi2ELi4ELi3EEENS4_18smem_ptr_flag_bitsILi16EEENSU_INS5_IJNSA_ILi8EEESH_EEENS5_IJSH_SB_EEEEEEEvNS4_8identityES11_S1B_vS1C_EENS_8epilogue10collective6detail29Sm90TmaWarpSpecializedAdapterINS1F_15DefaultEpilogueISJ_SK_SK_NS1E_6thread17LinearCombinationISJ_Li1EffLNS1J_9ScaleType4KindE0ELNS_15FloatRoundStyleE2ESJ_EENS1_15EpilogueDefaultEEEEEvvEEEEvNT_6ParamsE --------------------------
	.section	.nv.constant0._ZN7cutlass13device_kernelINS_4gemm6kernel13GemmUniversalIN4cute5tupleIJiiiiEEENS1_10collective13CollectiveMmaINS1_34MainloopSm90TmaGmmaWarpSpecializedILi5ENS5_IJNS4_1CILi1EEESB_SB_EEENS1_32KernelTmaWarpSpecializedPingpongEEENS5_IJNSA_ILi64EEENSA_ILi128EEENSA_ILi32EEEEEENS_10bfloat16_tENS5_IJlSB_lEEESJ_SK_NS4_8TiledMMAINS4_8MMA_AtomIJNS4_4SM904GMMA28MMA_64x128x16_F32BF16BF16_SSILNSO_5MajorE0ELSQ_0ELNSO_7ScaleInE1ELSR_1EEEEEENS4_6LayoutISC_NS5_IJNSA_ILi0EEESV_SV_EEEEENS5_IJNS4_10UnderscoreESY_SY_EEEEENS4_13SM90_TMA_LOADENS4_14ComposedLayoutINS4_7SwizzleILi2ELi4ELi3EEENS4_18smem_ptr_flag_bitsILi16EEENSU_INS5_IJNSA_ILi8EEESH_EEENS5_IJSH_SB_EEEEEEEvNS4_8identityES11_S1B_vS1C_EENS_8epilogue10collective6detail29Sm90TmaWarpSpecializedAdapterINS1F_15DefaultEpilogueISJ_SK_SK_NS1E_6thread17LinearCombinationISJ_Li1EffLNS1J_9ScaleType4KindE0ELNS_15FloatRoundStyleE2ESJ_EENS1_15EpilogueDefaultEEEEEvvEEEEvNT_6ParamsE,"a",@progbits
	.sectionflags	@""
	.align	4
.nv.constant0._ZN7cutlass13device_kernelINS_4gemm6kernel13GemmUniversalIN4cute5tupleIJiiiiEEENS1_10collective13CollectiveMmaINS1_34MainloopSm90TmaGmmaWarpSpecializedILi5ENS5_IJNS4_1CILi1EEESB_SB_EEENS1_32KernelTmaWarpSpecializedPingpongEEENS5_IJNSA_ILi64EEENSA_ILi128EEENSA_ILi32EEEEEENS_10bfloat16_tENS5_IJlSB_lEEESJ_SK_NS4_8TiledMMAINS4_8MMA_AtomIJNS4_4SM904GMMA28MMA_64x128x16_F32BF16BF16_SSILNSO_5MajorE0ELSQ_0ELNSO_7ScaleInE1ELSR_1EEEEEENS4_6LayoutISC_NS5_IJNSA_ILi0EEESV_SV_EEEEENS5_IJNS4_10UnderscoreESY_SY_EEEEENS4_13SM90_TMA_LOADENS4_14ComposedLayoutINS4_7SwizzleILi2ELi4ELi3EEENS4_18smem_ptr_flag_bitsILi16EEENSU_INS5_IJNSA_ILi8EEESH_EEENS5_IJSH_SB_EEEEEEEvNS4_8identityES11_S1B_vS1C_EENS_8epilogue10collective6detail29Sm90TmaWarpSpecializedAdapterINS1F_15DefaultEpilogueISJ_SK_SK_NS1E_6thread17LinearCombinationISJ_Li1EffLNS1J_9ScaleType4KindE0ELNS_15FloatRoundStyleE2ESJ_EENS1_15EpilogueDefaultEEEEEvvEEEEvNT_6ParamsE:
	.zero		1664


//--------------------- SYMBOLS --------------------------

	.type		.nv.reservedSmem.offset0,@object
	.size		.nv.reservedSmem.offset0,0x4
	.type		__assertfail,@function
